//
// Generated by NVIDIA NVVM Compiler
//
// Compiler Build ID: CL-36424714
// Cuda compilation tools, release 13.0, V13.0.88
// Based on NVVM 20.0.0
//

.version 9.0
.target sm_100
.address_size 64

	// .globl	_Z11_add_sparsePdPKdPKiiiii

.visible .entry _Z11_add_sparsePdPKdPKiiiii(
	.param .u64 .ptr .align 1 _Z11_add_sparsePdPKdPKiiiii_param_0,
	.param .u64 .ptr .align 1 _Z11_add_sparsePdPKdPKiiiii_param_1,
	.param .u64 .ptr .align 1 _Z11_add_sparsePdPKdPKiiiii_param_2,
	.param .u32 _Z11_add_sparsePdPKdPKiiiii_param_3,
	.param .u32 _Z11_add_sparsePdPKdPKiiiii_param_4,
	.param .u32 _Z11_add_sparsePdPKdPKiiiii_param_5,
	.param .u32 _Z11_add_sparsePdPKdPKiiiii_param_6
)
{
	.reg .pred 	%p<11>;
	.reg .b32 	%r<143>;
	.reg .b64 	%rd<102>;
	.reg .b64 	%fd<31>;

	ld.param.u64 	%rd5, [_Z11_add_sparsePdPKdPKiiiii_param_0];
	ld.param.u64 	%rd6, [_Z11_add_sparsePdPKdPKiiiii_param_1];
	ld.param.u64 	%rd4, [_Z11_add_sparsePdPKdPKiiiii_param_2];
	ld.param.u32 	%r66, [_Z11_add_sparsePdPKdPKiiiii_param_3];
	ld.param.u32 	%r67, [_Z11_add_sparsePdPKdPKiiiii_param_4];
	ld.param.u32 	%r69, [_Z11_add_sparsePdPKdPKiiiii_param_5];
	ld.param.u32 	%r68, [_Z11_add_sparsePdPKdPKiiiii_param_6];
	cvta.to.global.u64 	%rd1, %rd5;
	cvta.to.global.u64 	%rd2, %rd6;
	mov.u32 	%r71, %ctaid.x;
	shl.b32 	%r1, %r71, 5;
	mov.u32 	%r2, %tid.x;
	add.s32 	%r3, %r1, %r2;
	mov.u32 	%r72, %ctaid.y;
	shl.b32 	%r4, %r72, 5;
	mov.u32 	%r5, %tid.y;
	add.s32 	%r73, %r4, %r5;
	max.s32 	%r74, %r3, %r73;
	setp.ge.s32 	%p1, %r74, %r69;
	@%p1 bra 	$L__BB0_13;
	cvta.to.global.u64 	%rd7, %rd4;
	mul.wide.s32 	%rd8, %r3, 4;
	add.s64 	%rd9, %rd7, %rd8;
	ld.global.u32 	%r75, [%rd9];
	mul.wide.u32 	%rd10, %r73, 4;
	add.s64 	%rd11, %rd7, %rd10;
	ld.global.u32 	%r76, [%rd11];
	mad.lo.s32 	%r7, %r75, %r66, %r76;
	setp.lt.s32 	%p2, %r68, 1;
	@%p2 bra 	$L__BB0_13;
	cvt.s64.s32 	%rd3, %r7;
	mul.lo.s32 	%r8, %r66, %r66;
	setp.lt.u32 	%p3, %r68, 8;
	mov.b32 	%r141, 0;
	@%p3 bra 	$L__BB0_5;
	and.b32  	%r79, %r68, 2147483640;
	neg.s32 	%r139, %r79;
	shl.b32 	%r137, %r8, 1;
	mul.lo.s32 	%r136, %r8, 3;
	shl.b32 	%r135, %r8, 2;
	mul.lo.s32 	%r134, %r8, 5;
	mul.lo.s32 	%r133, %r8, 6;
	mul.lo.s32 	%r132, %r8, 7;
	add.s32 	%r80, %r2, %r67;
	add.s32 	%r81, %r80, %r1;
	mad.lo.s32 	%r82, %r67, %r81, %r5;
	add.s32 	%r130, %r82, %r4;
	shl.b32 	%r83, %r67, 1;
	add.s32 	%r84, %r3, %r83;
	mad.lo.s32 	%r85, %r67, %r84, %r5;
	add.s32 	%r129, %r85, %r4;
	mad.lo.s32 	%r86, %r67, 3, %r3;
	mad.lo.s32 	%r87, %r67, %r86, %r5;
	add.s32 	%r128, %r87, %r4;
	shl.b32 	%r88, %r67, 2;
	add.s32 	%r89, %r3, %r88;
	mad.lo.s32 	%r90, %r67, %r89, %r5;
	add.s32 	%r127, %r90, %r4;
	mad.lo.s32 	%r91, %r67, 5, %r3;
	mad.lo.s32 	%r92, %r67, %r91, %r5;
	add.s32 	%r126, %r92, %r4;
	mad.lo.s32 	%r93, %r67, 6, %r3;
	mad.lo.s32 	%r94, %r67, %r93, %r5;
	add.s32 	%r125, %r94, %r4;
	mad.lo.s32 	%r95, %r67, 7, %r3;
	mad.lo.s32 	%r96, %r67, %r95, %r5;
	add.s32 	%r124, %r96, %r4;
	mad.lo.s32 	%r97, %r67, %r3, %r5;
	add.s32 	%r123, %r97, %r4;
	mov.b32 	%r131, 0;
	mov.u32 	%r138, %r8;
$L__BB0_4:
	.pragma "nounroll";
	and.b32  	%r141, %r68, 2147483640;
	cvt.s64.s32 	%rd12, %r131;
	add.s64 	%rd13, %rd12, %rd3;
	shl.b64 	%rd14, %rd13, 3;
	add.s64 	%rd15, %rd1, %rd14;
	mul.wide.s32 	%rd16, %r123, 8;
	add.s64 	%rd17, %rd2, %rd16;
	ld.global.f64 	%fd1, [%rd17];
	atom.global.add.f64 	%fd2, [%rd15], %fd1;
	cvt.s64.s32 	%rd18, %r138;
	add.s64 	%rd19, %rd18, %rd3;
	shl.b64 	%rd20, %rd19, 3;
	add.s64 	%rd21, %rd1, %rd20;
	mul.wide.s32 	%rd22, %r130, 8;
	add.s64 	%rd23, %rd2, %rd22;
	ld.global.f64 	%fd3, [%rd23];
	atom.global.add.f64 	%fd4, [%rd21], %fd3;
	cvt.s64.s32 	%rd24, %r137;
	add.s64 	%rd25, %rd24, %rd3;
	shl.b64 	%rd26, %rd25, 3;
	add.s64 	%rd27, %rd1, %rd26;
	mul.wide.s32 	%rd28, %r129, 8;
	add.s64 	%rd29, %rd2, %rd28;
	ld.global.f64 	%fd5, [%rd29];
	atom.global.add.f64 	%fd6, [%rd27], %fd5;
	cvt.s64.s32 	%rd30, %r136;
	add.s64 	%rd31, %rd30, %rd3;
	shl.b64 	%rd32, %rd31, 3;
	add.s64 	%rd33, %rd1, %rd32;
	mul.wide.s32 	%rd34, %r128, 8;
	add.s64 	%rd35, %rd2, %rd34;
	ld.global.f64 	%fd7, [%rd35];
	atom.global.add.f64 	%fd8, [%rd33], %fd7;
	cvt.s64.s32 	%rd36, %r135;
	add.s64 	%rd37, %rd36, %rd3;
	shl.b64 	%rd38, %rd37, 3;
	add.s64 	%rd39, %rd1, %rd38;
	mul.wide.s32 	%rd40, %r127, 8;
	add.s64 	%rd41, %rd2, %rd40;
	ld.global.f64 	%fd9, [%rd41];
	atom.global.add.f64 	%fd10, [%rd39], %fd9;
	cvt.s64.s32 	%rd42, %r134;
	add.s64 	%rd43, %rd42, %rd3;
	shl.b64 	%rd44, %rd43, 3;
	add.s64 	%rd45, %rd1, %rd44;
	mul.wide.s32 	%rd46, %r126, 8;
	add.s64 	%rd47, %rd2, %rd46;
	ld.global.f64 	%fd11, [%rd47];
	atom.global.add.f64 	%fd12, [%rd45], %fd11;
	cvt.s64.s32 	%rd48, %r133;
	add.s64 	%rd49, %rd48, %rd3;
	shl.b64 	%rd50, %rd49, 3;
	add.s64 	%rd51, %rd1, %rd50;
	mul.wide.s32 	%rd52, %r125, 8;
	add.s64 	%rd53, %rd2, %rd52;
	ld.global.f64 	%fd13, [%rd53];
	atom.global.add.f64 	%fd14, [%rd51], %fd13;
	cvt.s64.s32 	%rd54, %r132;
	add.s64 	%rd55, %rd54, %rd3;
	shl.b64 	%rd56, %rd55, 3;
	add.s64 	%rd57, %rd1, %rd56;
	mul.wide.s32 	%rd58, %r124, 8;
	add.s64 	%rd59, %rd2, %rd58;
	ld.global.f64 	%fd15, [%rd59];
	atom.global.add.f64 	%fd16, [%rd57], %fd15;
	add.s32 	%r139, %r139, 8;
	shl.b32 	%r98, %r8, 3;
	add.s32 	%r138, %r138, %r98;
	add.s32 	%r137, %r137, %r98;
	add.s32 	%r136, %r136, %r98;
	add.s32 	%r135, %r135, %r98;
	add.s32 	%r134, %r134, %r98;
	add.s32 	%r133, %r133, %r98;
	add.s32 	%r132, %r132, %r98;
	add.s32 	%r131, %r131, %r98;
	mul.lo.s32 	%r99, %r67, %r67;
	shl.b32 	%r100, %r99, 3;
	add.s32 	%r130, %r130, %r100;
	add.s32 	%r129, %r129, %r100;
	add.s32 	%r128, %r128, %r100;
	add.s32 	%r127, %r127, %r100;
	add.s32 	%r126, %r126, %r100;
	add.s32 	%r125, %r125, %r100;
	add.s32 	%r124, %r124, %r100;
	add.s32 	%r123, %r123, %r100;
	setp.ne.s32 	%p4, %r139, 0;
	@%p4 bra 	$L__BB0_4;
$L__BB0_5:
	and.b32  	%r60, %r68, 7;
	setp.eq.s32 	%p5, %r60, 0;
	@%p5 bra 	$L__BB0_13;
	and.b32  	%r61, %r68, 3;
	setp.lt.u32 	%p6, %r60, 4;
	@%p6 bra 	$L__BB0_8;
	mul.lo.s32 	%r101, %r8, %r141;
	cvt.s64.s32 	%rd60, %r101;
	add.s64 	%rd61, %rd60, %rd3;
	shl.b64 	%rd62, %rd61, 3;
	add.s64 	%rd63, %rd1, %rd62;
	mad.lo.s32 	%r102, %r141, %r67, %r3;
	mad.lo.s32 	%r103, %r102, %r67, %r73;
	mul.wide.s32 	%rd64, %r103, 8;
	add.s64 	%rd65, %rd2, %rd64;
	ld.global.f64 	%fd17, [%rd65];
	atom.global.add.f64 	%fd18, [%rd63], %fd17;
	add.s32 	%r104, %r101, %r8;
	cvt.s64.s32 	%rd66, %r104;
	add.s64 	%rd67, %rd66, %rd3;
	shl.b64 	%rd68, %rd67, 3;
	add.s64 	%rd69, %rd1, %rd68;
	add.s32 	%r105, %r102, %r67;
	mad.lo.s32 	%r106, %r105, %r67, %r73;
	mul.wide.s32 	%rd70, %r106, 8;
	add.s64 	%rd71, %rd2, %rd70;
	ld.global.f64 	%fd19, [%rd71];
	atom.global.add.f64 	%fd20, [%rd69], %fd19;
	add.s32 	%r107, %r104, %r8;
	cvt.s64.s32 	%rd72, %r107;
	add.s64 	%rd73, %rd72, %rd3;
	shl.b64 	%rd74, %rd73, 3;
	add.s64 	%rd75, %rd1, %rd74;
	add.s32 	%r108, %r105, %r67;
	mad.lo.s32 	%r109, %r108, %r67, %r73;
	mul.wide.s32 	%rd76, %r109, 8;
	add.s64 	%rd77, %rd2, %rd76;
	ld.global.f64 	%fd21, [%rd77];
	atom.global.add.f64 	%fd22, [%rd75], %fd21;
	add.s32 	%r110, %r107, %r8;
	cvt.s64.s32 	%rd78, %r110;
	add.s64 	%rd79, %rd78, %rd3;
	shl.b64 	%rd80, %rd79, 3;
	add.s64 	%rd81, %rd1, %rd80;
	add.s32 	%r111, %r108, %r67;
	mad.lo.s32 	%r112, %r111, %r67, %r73;
	mul.wide.s32 	%rd82, %r112, 8;
	add.s64 	%rd83, %rd2, %rd82;
	ld.global.f64 	%fd23, [%rd83];
	atom.global.add.f64 	%fd24, [%rd81], %fd23;
	add.s32 	%r141, %r141, 4;
$L__BB0_8:
	setp.eq.s32 	%p7, %r61, 0;
	@%p7 bra 	$L__BB0_13;
	setp.eq.s32 	%p8, %r61, 1;
	@%p8 bra 	$L__BB0_11;
	mul.lo.s32 	%r113, %r8, %r141;
	cvt.s64.s32 	%rd84, %r113;
	add.s64 	%rd85, %rd84, %rd3;
	shl.b64 	%rd86, %rd85, 3;
	add.s64 	%rd87, %rd1, %rd86;
	mad.lo.s32 	%r114, %r141, %r67, %r3;
	mad.lo.s32 	%r115, %r114, %r67, %r73;
	mul.wide.s32 	%rd88, %r115, 8;
	add.s64 	%rd89, %rd2, %rd88;
	ld.global.f64 	%fd25, [%rd89];
	atom.global.add.f64 	%fd26, [%rd87], %fd25;
	add.s32 	%r116, %r113, %r8;
	cvt.s64.s32 	%rd90, %r116;
	add.s64 	%rd91, %rd90, %rd3;
	shl.b64 	%rd92, %rd91, 3;
	add.s64 	%rd93, %rd1, %rd92;
	add.s32 	%r117, %r114, %r67;
	mad.lo.s32 	%r118, %r117, %r67, %r73;
	mul.wide.s32 	%rd94, %r118, 8;
	add.s64 	%rd95, %rd2, %rd94;
	ld.global.f64 	%fd27, [%rd95];
	atom.global.add.f64 	%fd28, [%rd93], %fd27;
	add.s32 	%r141, %r141, 2;
$L__BB0_11:
	and.b32  	%r119, %r68, 1;
	setp.eq.b32 	%p9, %r119, 1;
	not.pred 	%p10, %p9;
	@%p10 bra 	$L__BB0_13;
	mul.lo.s32 	%r120, %r8, %r141;
	cvt.s64.s32 	%rd96, %r120;
	add.s64 	%rd97, %rd96, %rd3;
	shl.b64 	%rd98, %rd97, 3;
	add.s64 	%rd99, %rd1, %rd98;
	mad.lo.s32 	%r121, %r141, %r67, %r3;
	mad.lo.s32 	%r122, %r121, %r67, %r73;
	mul.wide.s32 	%rd100, %r122, 8;
	add.s64 	%rd101, %rd2, %rd100;
	ld.global.f64 	%fd29, [%rd101];
	atom.global.add.f64 	%fd30, [%rd99], %fd29;
$L__BB0_13:
	ret;

}
	// .globl	_Z14_reduce_sparsePdPKdPKiiiii
.visible .entry _Z14_reduce_sparsePdPKdPKiiiii(
	.param .u64 .ptr .align 1 _Z14_reduce_sparsePdPKdPKiiiii_param_0,
	.param .u64 .ptr .align 1 _Z14_reduce_sparsePdPKdPKiiiii_param_1,
	.param .u64 .ptr .align 1 _Z14_reduce_sparsePdPKdPKiiiii_param_2,
	.param .u32 _Z14_reduce_sparsePdPKdPKiiiii_param_3,
	.param .u32 _Z14_reduce_sparsePdPKdPKiiiii_param_4,
	.param .u32 _Z14_reduce_sparsePdPKdPKiiiii_param_5,
	.param .u32 _Z14_reduce_sparsePdPKdPKiiiii_param_6
)
{
	.reg .pred 	%p<12>;
	.reg .b32 	%r<161>;
	.reg .b64 	%rd<108>;
	.reg .b64 	%fd<31>;

	ld.param.u64 	%rd4, [_Z14_reduce_sparsePdPKdPKiiiii_param_0];
	ld.param.u64 	%rd5, [_Z14_reduce_sparsePdPKdPKiiiii_param_1];
	ld.param.u64 	%rd6, [_Z14_reduce_sparsePdPKdPKiiiii_param_2];
	ld.param.u32 	%r47, [_Z14_reduce_sparsePdPKdPKiiiii_param_3];
	ld.param.u32 	%r48, [_Z14_reduce_sparsePdPKdPKiiiii_param_4];
	ld.param.u32 	%r51, [_Z14_reduce_sparsePdPKdPKiiiii_param_5];
	ld.param.u32 	%r50, [_Z14_reduce_sparsePdPKdPKiiiii_param_6];
	cvta.to.global.u64 	%rd1, %rd4;
	cvta.to.global.u64 	%rd2, %rd5;
	cvta.to.global.u64 	%rd3, %rd6;
	mov.u32 	%r52, %ctaid.x;
	shl.b32 	%r1, %r52, 5;
	mov.u32 	%r2, %tid.x;
	add.s32 	%r3, %r1, %r2;
	mov.u32 	%r53, %ctaid.y;
	shl.b32 	%r4, %r53, 5;
	mov.u32 	%r5, %tid.y;
	add.s32 	%r54, %r4, %r5;
	max.s32 	%r55, %r3, %r54;
	setp.ge.s32 	%p1, %r55, %r51;
	setp.lt.s32 	%p2, %r50, 1;
	or.pred  	%p3, %p1, %p2;
	@%p3 bra 	$L__BB1_12;
	setp.lt.u32 	%p4, %r50, 8;
	mov.b32 	%r159, 0;
	@%p4 bra 	$L__BB1_4;
	and.b32  	%r57, %r50, 2147483640;
	neg.s32 	%r157, %r57;
	add.s32 	%r58, %r2, %r48;
	add.s32 	%r59, %r58, %r1;
	mad.lo.s32 	%r60, %r48, %r59, %r5;
	add.s32 	%r154, %r60, %r4;
	mul.lo.s32 	%r61, %r48, %r48;
	shl.b32 	%r9, %r61, 3;
	shl.b32 	%r62, %r48, 1;
	add.s32 	%r63, %r3, %r62;
	mad.lo.s32 	%r64, %r48, %r63, %r5;
	add.s32 	%r153, %r64, %r4;
	mad.lo.s32 	%r65, %r48, 3, %r3;
	mad.lo.s32 	%r66, %r48, %r65, %r5;
	add.s32 	%r152, %r66, %r4;
	shl.b32 	%r67, %r48, 2;
	add.s32 	%r68, %r3, %r67;
	mad.lo.s32 	%r69, %r48, %r68, %r5;
	add.s32 	%r151, %r69, %r4;
	mad.lo.s32 	%r70, %r48, 5, %r3;
	mad.lo.s32 	%r71, %r48, %r70, %r5;
	add.s32 	%r150, %r71, %r4;
	mad.lo.s32 	%r72, %r48, 6, %r3;
	mad.lo.s32 	%r73, %r48, %r72, %r5;
	add.s32 	%r149, %r73, %r4;
	mad.lo.s32 	%r74, %r48, 7, %r3;
	mad.lo.s32 	%r75, %r48, %r74, %r5;
	add.s32 	%r148, %r75, %r4;
	mad.lo.s32 	%r76, %r48, %r3, %r5;
	add.s32 	%r147, %r76, %r4;
	mul.wide.s32 	%rd15, %r51, 4;
	mov.u32 	%r155, %r3;
	mov.u32 	%r156, %r54;
$L__BB1_3:
	.pragma "nounroll";
	and.b32  	%r159, %r50, 2147483640;
	mul.wide.s32 	%rd7, %r155, 4;
	add.s64 	%rd8, %rd3, %rd7;
	ld.global.u32 	%r77, [%rd8];
	mul.wide.s32 	%rd9, %r156, 4;
	add.s64 	%rd10, %rd3, %rd9;
	ld.global.u32 	%r78, [%rd10];
	mad.lo.s32 	%r79, %r77, %r47, %r78;
	mul.wide.s32 	%rd11, %r79, 8;
	add.s64 	%rd12, %rd1, %rd11;
	mul.wide.s32 	%rd13, %r147, 8;
	add.s64 	%rd14, %rd2, %rd13;
	ld.global.f64 	%fd1, [%rd14];
	atom.global.add.f64 	%fd2, [%rd12], %fd1;
	add.s64 	%rd16, %rd8, %rd15;
	ld.global.u32 	%r80, [%rd16];
	add.s64 	%rd17, %rd10, %rd15;
	ld.global.u32 	%r81, [%rd17];
	mad.lo.s32 	%r82, %r80, %r47, %r81;
	mul.wide.s32 	%rd18, %r82, 8;
	add.s64 	%rd19, %rd1, %rd18;
	mul.wide.s32 	%rd20, %r154, 8;
	add.s64 	%rd21, %rd2, %rd20;
	ld.global.f64 	%fd3, [%rd21];
	atom.global.add.f64 	%fd4, [%rd19], %fd3;
	add.s64 	%rd22, %rd16, %rd15;
	ld.global.u32 	%r83, [%rd22];
	add.s64 	%rd23, %rd17, %rd15;
	ld.global.u32 	%r84, [%rd23];
	mad.lo.s32 	%r85, %r83, %r47, %r84;
	mul.wide.s32 	%rd24, %r85, 8;
	add.s64 	%rd25, %rd1, %rd24;
	mul.wide.s32 	%rd26, %r153, 8;
	add.s64 	%rd27, %rd2, %rd26;
	ld.global.f64 	%fd5, [%rd27];
	atom.global.add.f64 	%fd6, [%rd25], %fd5;
	add.s64 	%rd28, %rd22, %rd15;
	ld.global.u32 	%r86, [%rd28];
	add.s64 	%rd29, %rd23, %rd15;
	ld.global.u32 	%r87, [%rd29];
	mad.lo.s32 	%r88, %r86, %r47, %r87;
	mul.wide.s32 	%rd30, %r88, 8;
	add.s64 	%rd31, %rd1, %rd30;
	mul.wide.s32 	%rd32, %r152, 8;
	add.s64 	%rd33, %rd2, %rd32;
	ld.global.f64 	%fd7, [%rd33];
	atom.global.add.f64 	%fd8, [%rd31], %fd7;
	add.s64 	%rd34, %rd28, %rd15;
	ld.global.u32 	%r89, [%rd34];
	add.s64 	%rd35, %rd29, %rd15;
	ld.global.u32 	%r90, [%rd35];
	mad.lo.s32 	%r91, %r89, %r47, %r90;
	mul.wide.s32 	%rd36, %r91, 8;
	add.s64 	%rd37, %rd1, %rd36;
	mul.wide.s32 	%rd38, %r151, 8;
	add.s64 	%rd39, %rd2, %rd38;
	ld.global.f64 	%fd9, [%rd39];
	atom.global.add.f64 	%fd10, [%rd37], %fd9;
	add.s64 	%rd40, %rd34, %rd15;
	ld.global.u32 	%r92, [%rd40];
	add.s64 	%rd41, %rd35, %rd15;
	ld.global.u32 	%r93, [%rd41];
	mad.lo.s32 	%r94, %r92, %r47, %r93;
	mul.wide.s32 	%rd42, %r94, 8;
	add.s64 	%rd43, %rd1, %rd42;
	mul.wide.s32 	%rd44, %r150, 8;
	add.s64 	%rd45, %rd2, %rd44;
	ld.global.f64 	%fd11, [%rd45];
	atom.global.add.f64 	%fd12, [%rd43], %fd11;
	add.s64 	%rd46, %rd40, %rd15;
	ld.global.u32 	%r95, [%rd46];
	add.s64 	%rd47, %rd41, %rd15;
	ld.global.u32 	%r96, [%rd47];
	mad.lo.s32 	%r97, %r95, %r47, %r96;
	mul.wide.s32 	%rd48, %r97, 8;
	add.s64 	%rd49, %rd1, %rd48;
	mul.wide.s32 	%rd50, %r149, 8;
	add.s64 	%rd51, %rd2, %rd50;
	ld.global.f64 	%fd13, [%rd51];
	atom.global.add.f64 	%fd14, [%rd49], %fd13;
	add.s64 	%rd52, %rd46, %rd15;
	ld.global.u32 	%r98, [%rd52];
	add.s64 	%rd53, %rd47, %rd15;
	ld.global.u32 	%r99, [%rd53];
	mad.lo.s32 	%r100, %r98, %r47, %r99;
	mul.wide.s32 	%rd54, %r100, 8;
	add.s64 	%rd55, %rd1, %rd54;
	mul.wide.s32 	%rd56, %r148, 8;
	add.s64 	%rd57, %rd2, %rd56;
	ld.global.f64 	%fd15, [%rd57];
	atom.global.add.f64 	%fd16, [%rd55], %fd15;
	add.s32 	%r157, %r157, 8;
	shl.b32 	%r101, %r51, 3;
	add.s32 	%r156, %r156, %r101;
	add.s32 	%r155, %r155, %r101;
	add.s32 	%r154, %r154, %r9;
	add.s32 	%r153, %r153, %r9;
	add.s32 	%r152, %r152, %r9;
	add.s32 	%r151, %r151, %r9;
	add.s32 	%r150, %r150, %r9;
	add.s32 	%r149, %r149, %r9;
	add.s32 	%r148, %r148, %r9;
	add.s32 	%r147, %r147, %r9;
	setp.ne.s32 	%p5, %r157, 0;
	@%p5 bra 	$L__BB1_3;
$L__BB1_4:
	and.b32  	%r41, %r50, 7;
	setp.eq.s32 	%p6, %r41, 0;
	@%p6 bra 	$L__BB1_12;
	and.b32  	%r42, %r50, 3;
	setp.lt.u32 	%p7, %r41, 4;
	@%p7 bra 	$L__BB1_7;
	mul.lo.s32 	%r102, %r159, %r51;
	add.s32 	%r103, %r102, %r3;
	mul.wide.s32 	%rd58, %r103, 4;
	add.s64 	%rd59, %rd3, %rd58;
	ld.global.u32 	%r104, [%rd59];
	add.s32 	%r105, %r102, %r54;
	mul.wide.s32 	%rd60, %r105, 4;
	add.s64 	%rd61, %rd3, %rd60;
	ld.global.u32 	%r106, [%rd61];
	mad.lo.s32 	%r107, %r104, %r47, %r106;
	mul.wide.s32 	%rd62, %r107, 8;
	add.s64 	%rd63, %rd1, %rd62;
	mad.lo.s32 	%r108, %r159, %r48, %r3;
	mad.lo.s32 	%r109, %r108, %r48, %r54;
	mul.wide.s32 	%rd64, %r109, 8;
	add.s64 	%rd65, %rd2, %rd64;
	ld.global.f64 	%fd17, [%rd65];
	atom.global.add.f64 	%fd18, [%rd63], %fd17;
	mul.wide.s32 	%rd66, %r51, 4;
	add.s64 	%rd67, %rd59, %rd66;
	ld.global.u32 	%r110, [%rd67];
	add.s64 	%rd68, %rd61, %rd66;
	ld.global.u32 	%r111, [%rd68];
	mad.lo.s32 	%r112, %r110, %r47, %r111;
	mul.wide.s32 	%rd69, %r112, 8;
	add.s64 	%rd70, %rd1, %rd69;
	add.s32 	%r113, %r108, %r48;
	mad.lo.s32 	%r114, %r113, %r48, %r54;
	mul.wide.s32 	%rd71, %r114, 8;
	add.s64 	%rd72, %rd2, %rd71;
	ld.global.f64 	%fd19, [%rd72];
	atom.global.add.f64 	%fd20, [%rd70], %fd19;
	add.s64 	%rd73, %rd67, %rd66;
	ld.global.u32 	%r115, [%rd73];
	add.s64 	%rd74, %rd68, %rd66;
	ld.global.u32 	%r116, [%rd74];
	mad.lo.s32 	%r117, %r115, %r47, %r116;
	mul.wide.s32 	%rd75, %r117, 8;
	add.s64 	%rd76, %rd1, %rd75;
	add.s32 	%r118, %r113, %r48;
	mad.lo.s32 	%r119, %r118, %r48, %r54;
	mul.wide.s32 	%rd77, %r119, 8;
	add.s64 	%rd78, %rd2, %rd77;
	ld.global.f64 	%fd21, [%rd78];
	atom.global.add.f64 	%fd22, [%rd76], %fd21;
	add.s64 	%rd79, %rd73, %rd66;
	ld.global.u32 	%r120, [%rd79];
	add.s64 	%rd80, %rd74, %rd66;
	ld.global.u32 	%r121, [%rd80];
	mad.lo.s32 	%r122, %r120, %r47, %r121;
	mul.wide.s32 	%rd81, %r122, 8;
	add.s64 	%rd82, %rd1, %rd81;
	add.s32 	%r123, %r118, %r48;
	mad.lo.s32 	%r124, %r123, %r48, %r54;
	mul.wide.s32 	%rd83, %r124, 8;
	add.s64 	%rd84, %rd2, %rd83;
	ld.global.f64 	%fd23, [%rd84];
	atom.global.add.f64 	%fd24, [%rd82], %fd23;
	add.s32 	%r159, %r159, 4;
$L__BB1_7:
	setp.eq.s32 	%p8, %r42, 0;
	@%p8 bra 	$L__BB1_12;
	setp.eq.s32 	%p9, %r42, 1;
	@%p9 bra 	$L__BB1_10;
	mul.lo.s32 	%r125, %r159, %r51;
	add.s32 	%r126, %r125, %r3;
	mul.wide.s32 	%rd85, %r126, 4;
	add.s64 	%rd86, %rd3, %rd85;
	ld.global.u32 	%r127, [%rd86];
	add.s32 	%r128, %r125, %r54;
	mul.wide.s32 	%rd87, %r128, 4;
	add.s64 	%rd88, %rd3, %rd87;
	ld.global.u32 	%r129, [%rd88];
	mad.lo.s32 	%r130, %r127, %r47, %r129;
	mul.wide.s32 	%rd89, %r130, 8;
	add.s64 	%rd90, %rd1, %rd89;
	mad.lo.s32 	%r131, %r159, %r48, %r3;
	mad.lo.s32 	%r132, %r131, %r48, %r54;
	mul.wide.s32 	%rd91, %r132, 8;
	add.s64 	%rd92, %rd2, %rd91;
	ld.global.f64 	%fd25, [%rd92];
	atom.global.add.f64 	%fd26, [%rd90], %fd25;
	mul.wide.s32 	%rd93, %r51, 4;
	add.s64 	%rd94, %rd86, %rd93;
	ld.global.u32 	%r133, [%rd94];
	add.s64 	%rd95, %rd88, %rd93;
	ld.global.u32 	%r134, [%rd95];
	mad.lo.s32 	%r135, %r133, %r47, %r134;
	mul.wide.s32 	%rd96, %r135, 8;
	add.s64 	%rd97, %rd1, %rd96;
	add.s32 	%r136, %r131, %r48;
	mad.lo.s32 	%r137, %r136, %r48, %r54;
	mul.wide.s32 	%rd98, %r137, 8;
	add.s64 	%rd99, %rd2, %rd98;
	ld.global.f64 	%fd27, [%rd99];
	atom.global.add.f64 	%fd28, [%rd97], %fd27;
	add.s32 	%r159, %r159, 2;
$L__BB1_10:
	and.b32  	%r138, %r50, 1;
	setp.eq.b32 	%p10, %r138, 1;
	not.pred 	%p11, %p10;
	@%p11 bra 	$L__BB1_12;
	mul.lo.s32 	%r139, %r159, %r51;
	add.s32 	%r140, %r139, %r3;
	mul.wide.s32 	%rd100, %r140, 4;
	add.s64 	%rd101, %rd3, %rd100;
	ld.global.u32 	%r141, [%rd101];
	add.s32 	%r142, %r139, %r54;
	mul.wide.s32 	%rd102, %r142, 4;
	add.s64 	%rd103, %rd3, %rd102;
	ld.global.u32 	%r143, [%rd103];
	mad.lo.s32 	%r144, %r141, %r47, %r143;
	mul.wide.s32 	%rd104, %r144, 8;
	add.s64 	%rd105, %rd1, %rd104;
	mad.lo.s32 	%r145, %r159, %r48, %r3;
	mad.lo.s32 	%r146, %r145, %r48, %r54;
	mul.wide.s32 	%rd106, %r146, 8;
	add.s64 	%rd107, %rd2, %rd106;
	ld.global.f64 	%fd29, [%rd107];
	atom.global.add.f64 	%fd30, [%rd105], %fd29;
$L__BB1_12:
	ret;

}


// ===== COMPILED SASS (sm_100) =====

	.target	sm_100

	.elftype	@"ET_EXEC"


//--------------------- .note.nv.tkinfo           --------------------------
	.section	.note.nv.tkinfo,"",@"SHT_NOTE"
	.sectionflags	@"SHF_NOTE_NV_TKINFO"
	.tkinfo
        /*0018*/ 	.word	0x00000002
        /*0030*/ 	.string	""
        /*0030*/ 	.string	"ptxas"
        /*0030*/ 	.string	"Cuda compilation tools, release 13.0, V13.0.88"
        /*0030*/ 	.string	"Build cuda_13.0.r13.0/compiler.36424714_0"
        /*0030*/ 	.string	"-arch sm_100 -m 64 "



//--------------------- .note.nv.cuinfo           --------------------------
	.section	.note.nv.cuinfo,"",@"SHT_NOTE"
	.sectionflags	@"SHF_NOTE_NV_CUINFO"
        /*0018*/ 	.short	0x0002
        /*001a*/ 	.short	0x0064
        /*001c*/ 	.short	0x0082
	.zero		2


//--------------------- .nv.info                  --------------------------
	.section	.nv.info,"",@"SHT_CUDA_INFO"
	.align	4


	//----- nvinfo : EIATTR_REGCOUNT
	.align		4
        /*0000*/ 	.byte	0x04, 0x2f
        /*0002*/ 	.short	(.L_1 - .L_0)
	.align		4
.L_0:
        /*0004*/ 	.word	index@(_Z11_add_sparsePdPKdPKiiiii)
        /*0008*/ 	.word	0x0000001e


	//----- nvinfo : EIATTR_FRAME_SIZE
	.align		4
.L_1:
        /*000c*/ 	.byte	0x04, 0x11
        /*000e*/ 	.short	(.L_3 - .L_2)
	.align		4
.L_2:
        /*0010*/ 	.word	index@(_Z11_add_sparsePdPKdPKiiiii)
        /*0014*/ 	.word	0x00000000


	//----- nvinfo : EIATTR_REGCOUNT
	.align		4
.L_3:
        /*0018*/ 	.byte	0x04, 0x2f
        /*001a*/ 	.short	(.L_5 - .L_4)
	.align		4
.L_4:
        /*001c*/ 	.word	index@(_Z14_reduce_sparsePdPKdPKiiiii)
        /*0020*/ 	.word	0x00000020


	//----- nvinfo : EIATTR_FRAME_SIZE
	.align		4
.L_5:
        /*0024*/ 	.byte	0x04, 0x11
        /*0026*/ 	.short	(.L_7 - .L_6)
	.align		4
.L_6:
        /*0028*/ 	.word	index@(_Z14_reduce_sparsePdPKdPKiiiii)
        /*002c*/ 	.word	0x00000000


	//----- nvinfo : EIATTR_MIN_STACK_SIZE
	.align		4
.L_7:
        /*0030*/ 	.byte	0x04, 0x12
        /*0032*/ 	.short	(.L_9 - .L_8)
	.align		4
.L_8:
        /*0034*/ 	.word	index@(_Z14_reduce_sparsePdPKdPKiiiii)
        /*0038*/ 	.word	0x00000000


	//----- nvinfo : EIATTR_MIN_STACK_SIZE
	.align		4
.L_9:
        /*003c*/ 	.byte	0x04, 0x12
        /*003e*/ 	.short	(.L_11 - .L_10)
	.align		4
.L_10:
        /*0040*/ 	.word	index@(_Z11_add_sparsePdPKdPKiiiii)
        /*0044*/ 	.word	0x00000000
.L_11:


//--------------------- .nv.compat                --------------------------
	.section	.nv.compat,"",@"SHT_CUDA_COMPAT_INFO"
	.align	4
        /*0000*/ 	.byte	0x02, 0x09, 0x00, 0x00, 0x02, 0x02, 0x01, 0x00, 0x02, 0x05, 0x05, 0x00, 0x03, 0x07, 0x01, 0x01
        /*0010*/ 	.byte	0x02, 0x03, 0x00, 0x00, 0x02, 0x06, 0x01, 0x00, 0x04, 0x0b, 0x08, 0x00, 0x09, 0x00, 0x00, 0x00
        /*0020*/ 	.byte	0x00, 0x00, 0x00, 0x00


//--------------------- .nv.info._Z14_reduce_sparsePdPKdPKiiiii --------------------------
	.section	.nv.info._Z14_reduce_sparsePdPKdPKiiiii,"",@"SHT_CUDA_INFO"
	.sectionflags	@""
	.align	4


	//----- nvinfo : EIATTR_CUDA_API_VERSION
	.align		4
        /*0000*/ 	.byte	0x04, 0x37
        /*0002*/ 	.short	(.L_13 - .L_12)
.L_12:
        /*0004*/ 	.word	0x00000082


	//----- nvinfo : EIATTR_KPARAM_INFO
	.align		4
.L_13:
        /*0008*/ 	.byte	0x04, 0x17
        /*000a*/ 	.short	(.L_15 - .L_14)
.L_14:
        /*000c*/ 	.word	0x00000000
        /*0010*/ 	.short	0x0006
        /*0012*/ 	.short	0x0024
        /*0014*/ 	.byte	0x00, 0xf0, 0x11, 0x00


	//----- nvinfo : EIATTR_KPARAM_INFO
	.align		4
.L_15:
        /*0018*/ 	.byte	0x04, 0x17
        /*001a*/ 	.short	(.L_17 - .L_16)
.L_16:
        /*001c*/ 	.word	0x00000000
        /*0020*/ 	.short	0x0005
        /*0022*/ 	.short	0x0020
        /*0024*/ 	.byte	0x00, 0xf0, 0x11, 0x00


	//----- nvinfo : EIATTR_KPARAM_INFO
	.align		4
.L_17:
        /*0028*/ 	.byte	0x04, 0x17
        /*002a*/ 	.short	(.L_19 - .L_18)
.L_18:
        /*002c*/ 	.word	0x00000000
        /*0030*/ 	.short	0x0004
        /*0032*/ 	.short	0x001c
        /*0034*/ 	.byte	0x00, 0xf0, 0x11, 0x00


	//----- nvinfo : EIATTR_KPARAM_INFO
	.align		4
.L_19:
        /*0038*/ 	.byte	0x04, 0x17
        /*003a*/ 	.short	(.L_21 - .L_20)
.L_20:
        /*003c*/ 	.word	0x00000000
        /*0040*/ 	.short	0x0003
        /*0042*/ 	.short	0x0018
        /*0044*/ 	.byte	0x00, 0xf0, 0x11, 0x00


	//----- nvinfo : EIATTR_KPARAM_INFO
	.align		4
.L_21:
        /*0048*/ 	.byte	0x04, 0x17
        /*004a*/ 	.short	(.L_23 - .L_22)
.L_22:
        /*004c*/ 	.word	0x00000000
        /*0050*/ 	.short	0x0002
        /*0052*/ 	.short	0x0010
        /*0054*/ 	.byte	0x00, 0xf5, 0x21, 0x00


	//----- nvinfo : EIATTR_KPARAM_INFO
	.align		4
.L_23:
        /*0058*/ 	.byte	0x04, 0x17
        /*005a*/ 	.short	(.L_25 - .L_24)
.L_24:
        /*005c*/ 	.word	0x00000000
        /*0060*/ 	.short	0x0001
        /*0062*/ 	.short	0x0008
        /*0064*/ 	.byte	0x00, 0xf5, 0x21, 0x00


	//----- nvinfo : EIATTR_KPARAM_INFO
	.align		4
.L_25:
        /*0068*/ 	.byte	0x04, 0x17
        /*006a*/ 	.short	(.L_27 - .L_26)
.L_26:
        /*006c*/ 	.word	0x00000000
        /*0070*/ 	.short	0x0000
        /*0072*/ 	.short	0x0000
        /*0074*/ 	.byte	0x00, 0xf5, 0x21, 0x00


	//----- nvinfo : EIATTR_SPARSE_MMA_MASK
	.align		4
.L_27:
        /*0078*/ 	.byte	0x03, 0x50
        /*007a*/ 	.short	0x0000


	//----- nvinfo : EIATTR_MAXREG_COUNT
	.align		4
        /*007c*/ 	.byte	0x03, 0x1b
        /*007e*/ 	.short	0x00ff


	//----- nvinfo : EIATTR_MERCURY_ISA_VERSION
	.align		4
        /*0080*/ 	.byte	0x03, 0x5f
        /*0082*/ 	.short	0x0101


	//----- nvinfo : EIATTR_VRC_CTA_INIT_COUNT
	.align		4
        /*0084*/ 	.byte	0x02, 0x4a
	.zero		1
	.zero		1


	//----- nvinfo : EIATTR_EXIT_INSTR_OFFSETS
	.align		4
        /*0088*/ 	.byte	0x04, 0x1c
        /*008a*/ 	.short	(.L_29 - .L_28)


	//   ....[0]....
.L_28:
        /*008c*/ 	.word	0x000000c0


	//   ....[1]....
        /*0090*/ 	.word	0x00000a30


	//   ....[2]....
        /*0094*/ 	.word	0x00000df0


	//   ....[3]....
        /*0098*/ 	.word	0x00001050


	//   ....[4]....
        /*009c*/ 	.word	0x00001170


	//----- nvinfo : EIATTR_CBANK_PARAM_SIZE
	.align		4
.L_29:
        /*00a0*/ 	.byte	0x03, 0x19
        /*00a2*/ 	.short	0x0028


	//----- nvinfo : EIATTR_PARAM_CBANK
	.align		4
        /*00a4*/ 	.byte	0x04, 0x0a
        /*00a6*/ 	.short	(.L_31 - .L_30)
	.align		4
.L_30:
        /*00a8*/ 	.word	index@(.nv.constant0._Z14_reduce_sparsePdPKdPKiiiii)
        /*00ac*/ 	.short	0x0380
        /*00ae*/ 	.short	0x0028


	//----- nvinfo : EIATTR_SW_WAR
	.align		4
.L_31:
        /*00b0*/ 	.byte	0x04, 0x36
        /*00b2*/ 	.short	(.L_33 - .L_32)
.L_32:
        /*00b4*/ 	.word	0x00000008
.L_33:


//--------------------- .nv.info._Z11_add_sparsePdPKdPKiiiii --------------------------
	.section	.nv.info._Z11_add_sparsePdPKdPKiiiii,"",@"SHT_CUDA_INFO"
	.sectionflags	@""
	.align	4


	//----- nvinfo : EIATTR_CUDA_API_VERSION
	.align		4
        /*0000*/ 	.byte	0x04, 0x37
        /*0002*/ 	.short	(.L_35 - .L_34)
.L_34:
        /*0004*/ 	.word	0x00000082


	//----- nvinfo : EIATTR_KPARAM_INFO
	.align		4
.L_35:
        /*0008*/ 	.byte	0x04, 0x17
        /*000a*/ 	.short	(.L_37 - .L_36)
.L_36:
        /*000c*/ 	.word	0x00000000
        /*0010*/ 	.short	0x0006
        /*0012*/ 	.short	0x0024
        /*0014*/ 	.byte	0x00, 0xf0, 0x11, 0x00


	//----- nvinfo : EIATTR_KPARAM_INFO
	.align		4
.L_37:
        /*0018*/ 	.byte	0x04, 0x17
        /*001a*/ 	.short	(.L_39 - .L_38)
.L_38:
        /*001c*/ 	.word	0x00000000
        /*0020*/ 	.short	0x0005
        /*0022*/ 	.short	0x0020
        /*0024*/ 	.byte	0x00, 0xf0, 0x11, 0x00


	//----- nvinfo : EIATTR_KPARAM_INFO
	.align		4
.L_39:
        /*0028*/ 	.byte	0x04, 0x17
        /*002a*/ 	.short	(.L_41 - .L_40)
.L_40:
        /*002c*/ 	.word	0x00000000
        /*0030*/ 	.short	0x0004
        /*0032*/ 	.short	0x001c
        /*0034*/ 	.byte	0x00, 0xf0, 0x11, 0x00


	//----- nvinfo : EIATTR_KPARAM_INFO
	.align		4
.L_41:
        /*0038*/ 	.byte	0x04, 0x17
        /*003a*/ 	.short	(.L_43 - .L_42)
.L_42:
        /*003c*/ 	.word	0x00000000
        /*0040*/ 	.short	0x0003
        /*0042*/ 	.short	0x0018
        /*0044*/ 	.byte	0x00, 0xf0, 0x11, 0x00


	//----- nvinfo : EIATTR_KPARAM_INFO
	.align		4
.L_43:
        /*0048*/ 	.byte	0x04, 0x17
        /*004a*/ 	.short	(.L_45 - .L_44)
.L_44:
        /*004c*/ 	.word	0x00000000
        /*0050*/ 	.short	0x0002
        /*0052*/ 	.short	0x0010
        /*0054*/ 	.byte	0x00, 0xf5, 0x21, 0x00


	//----- nvinfo : EIATTR_KPARAM_INFO
	.align		4
.L_45:
        /*0058*/ 	.byte	0x04, 0x17
        /*005a*/ 	.short	(.L_47 - .L_46)
.L_46:
        /*005c*/ 	.word	0x00000000
        /*0060*/ 	.short	0x0001
        /*0062*/ 	.short	0x0008
        /*0064*/ 	.byte	0x00, 0xf5, 0x21, 0x00


	//----- nvinfo : EIATTR_KPARAM_INFO
	.align		4
.L_47:
        /*0068*/ 	.byte	0x04, 0x17
        /*006a*/ 	.short	(.L_49 - .L_48)
.L_48:
        /*006c*/ 	.word	0x00000000
        /*0070*/ 	.short	0x0000
        /*0072*/ 	.short	0x0000
        /*0074*/ 	.byte	0x00, 0xf5, 0x21, 0x00


	//----- nvinfo : EIATTR_SPARSE_MMA_MASK
	.align		4
.L_49:
        /*0078*/ 	.byte	0x03, 0x50
        /*007a*/ 	.short	0x0000


	//----- nvinfo : EIATTR_MAXREG_COUNT
	.align		4
        /*007c*/ 	.byte	0x03, 0x1b
        /*007e*/ 	.short	0x00ff


	//----- nvinfo : EIATTR_MERCURY_ISA_VERSION
	.align		4
        /*0080*/ 	.byte	0x03, 0x5f
        /*0082*/ 	.short	0x0101


	//----- nvinfo : EIATTR_VRC_CTA_INIT_COUNT
	.align		4
        /*0084*/ 	.byte	0x02, 0x4a
	.zero		1
	.zero		1


	//----- nvinfo : EIATTR_EXIT_INSTR_OFFSETS
	.align		4
        /*0088*/ 	.byte	0x04, 0x1c
        /*008a*/ 	.short	(.L_51 - .L_50)


	//   ....[0]....
.L_50:
        /*008c*/ 	.word	0x000000a0


	//   ....[1]....
        /*0090*/ 	.word	0x00000150


	//   ....[2]....
        /*0094*/ 	.word	0x00000980


	//   ....[3]....
        /*0098*/ 	.word	0x00000cd0


	//   ....[4]....
        /*009c*/ 	.word	0x00000ec0


	//   ....[5]....
        /*00a0*/ 	.word	0x00000fb0


	//----- nvinfo : EIATTR_CBANK_PARAM_SIZE
	.align		4
.L_51:
        /*00a4*/ 	.byte	0x03, 0x19
        /*00a6*/ 	.short	0x0028


	//----- nvinfo : EIATTR_PARAM_CBANK
	.align		4
        /*00a8*/ 	.byte	0x04, 0x0a
        /*00aa*/ 	.short	(.L_53 - .L_52)
	.align		4
.L_52:
        /*00ac*/ 	.word	index@(.nv.constant0._Z11_add_sparsePdPKdPKiiiii)
        /*00b0*/ 	.short	0x0380
        /*00b2*/ 	.short	0x0028


	//----- nvinfo : EIATTR_SW_WAR
	.align		4
.L_53:
        /*00b4*/ 	.byte	0x04, 0x36
        /*00b6*/ 	.short	(.L_55 - .L_54)
.L_54:
        /*00b8*/ 	.word	0x00000008
.L_55:


//--------------------- .nv.callgraph             --------------------------
	.section	.nv.callgraph,"",@"SHT_CUDA_CALLGRAPH"
	.align	4
	.sectionentsize	8
	.align		4
        /*0000*/ 	.word	0x00000000
	.align		4
        /*0004*/ 	.word	0xffffffff
	.align		4
        /*0008*/ 	.word	0x00000000
	.align		4
        /*000c*/ 	.word	0xfffffffe
	.align		4
        /*0010*/ 	.word	0x00000000
	.align		4
        /*0014*/ 	.word	0xfffffffd
	.align		4
        /*0018*/ 	.word	0x00000000
	.align		4
        /*001c*/ 	.word	0xfffffffc


//--------------------- .text._Z14_reduce_sparsePdPKdPKiiiii --------------------------
	.section	.text._Z14_reduce_sparsePdPKdPKiiiii,"ax",@progbits
	.align	128
        .global         _Z14_reduce_sparsePdPKdPKiiiii
        .type           _Z14_reduce_sparsePdPKdPKiiiii,@function
        .size           _Z14_reduce_sparsePdPKdPKiiiii,(.L_x_10 - _Z14_reduce_sparsePdPKdPKiiiii)
        .other          _Z14_reduce_sparsePdPKdPKiiiii,@"STO_CUDA_ENTRY STV_DEFAULT"
_Z14_reduce_sparsePdPKdPKiiiii:
.text._Z14_reduce_sparsePdPKdPKiiiii:
[----:B------:R-:W-:Y:S01]  /*0000*/  LDC R1, c[0x0][0x37c] ;  /* 0x0000df00ff017b82 */ /* 0x000fe20000000800 */
[----:B------:R-:W0:Y:S01]  /*0010*/  S2R R5, SR_CTAID.X ;  /* 0x0000000000057919 */ /* 0x000e220000002500 */
[----:B------:R-:W1:Y:S01]  /*0020*/  LDCU.64 UR10, c[0x0][0x3a0] ;  /* 0x00007400ff0a77ac */ /* 0x000e620008000a00 */
[----:B------:R-:W0:Y:S01]  /*0030*/  S2R R4, SR_TID.X ;  /* 0x0000000000047919 */ /* 0x000e220000002100 */
[----:B------:R-:W2:Y:S01]  /*0040*/  S2R R2, SR_CTAID.Y ;  /* 0x0000000000027919 */ /* 0x000ea20000002600 */
[----:B------:R-:W2:Y:S01]  /*0050*/  S2R R15, SR_TID.Y ;  /* 0x00000000000f7919 */ /* 0x000ea20000002200 */
[----:B-1----:R-:W-:-:S06]  /*0060*/  UISETP.GE.AND UP0, UPT, UR11, 0x1, UPT ;  /* 0x000000010b00788c */ /* 0x002fcc000bf06270 */
[----:B------:R-:W-:Y:S02]  /*0070*/  PLOP3.LUT P0, PT, PT, PT, UP0, 0x80, 0x8 ;  /* 0x000000000008781c */ /* 0x000fe40003f0f008 */
[----:B0-----:R-:W-:Y:S02]  /*0080*/  LEA R0, R5, R4, 0x5 ;  /* 0x0000000405007211 */ /* 0x001fe400078e28ff */
[----:B--2---:R-:W-:-:S04]  /*0090*/  LEA R3, R2, R15, 0x5 ;  /* 0x0000000f02037211 */ /* 0x004fc800078e28ff */
[----:B------:R-:W-:-:S04]  /*00a0*/  VIMNMX R6, PT, PT, R0, R3, !PT ;  /* 0x0000000300067248 */ /* 0x000fc80007fe0100 */
[----:B------:R-:W-:-:S13]  /*00b0*/  ISETP.GE.OR P0, PT, R6, UR10, !P0 ;  /* 0x0000000a06007c0c */ /* 0x000fda000c706670 */
[----:B------:R-:W-:Y:S05]  /*00c0*/  @P0 EXIT ;  /* 0x000000000000094d */ /* 0x000fea0003800000 */
[----:B------:R-:W-:Y:S01]  /*00d0*/  UISETP.GE.U32.AND UP0, UPT, UR11, 0x8, UPT ;  /* 0x000000080b00788c */ /* 0x000fe2000bf06070 */
[----:B------:R-:W-:Y:S01]  /*00e0*/  HFMA2 R9, -RZ, RZ, 0, 0 ;  /* 0x00000000ff097431 */ /* 0x000fe200000001ff */
[----:B------:R-:W0:Y:S07]  /*00f0*/  LDCU.64 UR8, c[0x0][0x358] ;  /* 0x00006b00ff0877ac */ /* 0x000e2e0008000a00 */
[----:B------:R-:W-:Y:S05]  /*0100*/  BRA.U !UP0, `(.L_x_0) ;  /* 0x0000000908407547 */ /* 0x000fea000b800000 */
[----:B------:R-:W1:Y:S01]  /*0110*/  LDCU UR6, c[0x0][0x39c] ;  /* 0x00007380ff0677ac */ /* 0x000e620008000800 */
[----:B------:R-:W-:Y:S01]  /*0120*/  MOV R26, R3 ;  /* 0x00000003001a7202 */ /* 0x000fe20000000f00 */
[----:B------:R-:W-:Y:S01]  /*0130*/  ULOP3.LUT UR4, UR11, 0x7ffffff8, URZ, 0xc0, !UPT ;  /* 0x7ffffff80b047892 */ /* 0x000fe2000f8ec0ff */
[----:B------:R-:W2:Y:S01]  /*0140*/  LDCU UR7, c[0x0][0x398] ;  /* 0x00007300ff0777ac */ /* 0x000ea20008000800 */
[----:B-1----:R-:W-:Y:S01]  /*0150*/  IADD3 R4, PT, PT, R4, UR6, RZ ;  /* 0x0000000604047c10 */ /* 0x002fe2000fffe0ff */
[----:B------:R-:W-:Y:S01]  /*0160*/  IMAD R27, R0, UR6, R15 ;  /* 0x00000006001b7c24 */ /* 0x000fe2000f8e020f */
[----:B------:R-:W-:Y:S01]  /*0170*/  MOV R7, UR6 ;  /* 0x0000000600077c02 */ /* 0x000fe20008000f00 */
[----:B------:R-:W-:Y:S01]  /*0180*/  UIMAD UR5, UR6, UR6, URZ ;  /* 0x00000006060572a4 */ /* 0x000fe2000f8e02ff */
[----:B------:R-:W-:Y:S02]  /*0190*/  LEA R4, R5, R4, 0x5 ;  /* 0x0000000405047211 */ /* 0x000fe400078e28ff */
[CC--:B------:R-:W-:Y:S01]  /*01a0*/  LEA R5, R7.reuse, R0.reuse, 0x1 ;  /* 0x0000000007057211 */ /* 0x0c0fe200078e08ff */
[C-C-:B------:R-:W-:Y:S01]  /*01b0*/  IMAD R6, R7.reuse, 0x3, R0.reuse ;  /* 0x0000000307067824 */ /* 0x140fe200078e0200 */
[C---:B------:R-:W-:Y:S01]  /*01c0*/  LEA R8, R7.reuse, R0, 0x2 ;  /* 0x0000000007087211 */ /* 0x040fe200078e10ff */
[C-C-:B------:R-:W-:Y:S01]  /*01d0*/  IMAD R10, R7.reuse, 0x5, R0.reuse ;  /* 0x00000005070a7824 */ /* 0x140fe200078e0200 */
[----:B------:R-:W-:Y:S01]  /*01e0*/  LEA R27, R2, R27, 0x5 ;  /* 0x0000001b021b7211 */ /* 0x000fe200078e28ff */
[----:B------:R-:W-:-:S02]  /*01f0*/  IMAD R12, R7, 0x6, R0 ;  /* 0x00000006070c7824 */ /* 0x000fc400078e0200 */
[----:B------:R-:W-:Y:S02]  /*0200*/  IMAD R14, R7, 0x7, R0 ;  /* 0x00000007070e7824 */ /* 0x000fe400078e0200 */
[--C-:B------:R-:W-:Y:S02]  /*0210*/  IMAD R5, R5, UR6, R15.reuse ;  /* 0x0000000605057c24 */ /* 0x100fe4000f8e020f */
[--C-:B------:R-:W-:Y:S02]  /*0220*/  IMAD R29, R4, UR6, R15.reuse ;  /* 0x00000006041d7c24 */ /* 0x100fe4000f8e020f */
[--C-:B------:R-:W-:Y:S01]  /*0230*/  IMAD R7, R6, UR6, R15.reuse ;  /* 0x0000000606077c24 */ /* 0x100fe2000f8e020f */
[----:B------:R-:W-:Y:S01]  /*0240*/  LEA R4, R2, R5, 0x5 ;  /* 0x0000000502047211 */ /* 0x000fe200078e28ff */
[--C-:B------:R-:W-:Y:S01]  /*0250*/  IMAD R9, R8, UR6, R15.reuse ;  /* 0x0000000608097c24 */ /* 0x100fe2000f8e020f */
[----:B------:R-:W-:Y:S01]  /*0260*/  LEA R29, R2, R29, 0x5 ;  /* 0x0000001d021d7211 */ /* 0x000fe200078e28ff */
[--C-:B------:R-:W-:Y:S01]  /*0270*/  IMAD R11, R10, UR6, R15.reuse ;  /* 0x000000060a0b7c24 */ /* 0x100fe2000f8e020f */
[----:B------:R-:W-:Y:S01]  /*0280*/  LEA R5, R2, R7, 0x5 ;  /* 0x0000000702057211 */ /* 0x000fe200078e28ff */
[--C-:B------:R-:W-:Y:S01]  /*0290*/  IMAD R13, R12, UR6, R15.reuse ;  /* 0x000000060c0d7c24 */ /* 0x100fe2000f8e020f */
[----:B------:R-:W-:Y:S01]  /*02a0*/  LEA R6, R2, R9, 0x5 ;  /* 0x0000000902067211 */ /* 0x000fe200078e28ff */
[----:B------:R-:W-:Y:S01]  /*02b0*/  IMAD R15, R14, UR6, R15 ;  /* 0x000000060e0f7c24 */ /* 0x000fe2000f8e020f */
[C---:B------:R-:W-:Y:S01]  /*02c0*/  LEA R7, R2.reuse, R11, 0x5 ;  /* 0x0000000b02077211 */ /* 0x040fe200078e28ff */
[----:B------:R-:W-:Y:S01]  /*02d0*/  UIADD3 UR6, UPT, UPT, -UR4, URZ, URZ ;  /* 0x000000ff04067290 */ /* 0x000fe2000fffe1ff */
[----:B------:R-:W-:-:S02]  /*02e0*/  LEA R8, R2, R13, 0x5 ;  /* 0x0000000d02087211 */ /* 0x000fc400078e28ff */
[----:B------:R-:W-:Y:S02]  /*02f0*/  LEA R9, R2, R15, 0x5 ;  /* 0x0000000f02097211 */ /* 0x000fe400078e28ff */
[----:B--2---:R-:W-:-:S07]  /*0300*/  MOV R2, R0 ;  /* 0x0000000000027202 */ /* 0x004fce0000000f00 */
.L_x_1:
[----:B------:R-:W1:Y:S08]  /*0310*/  LDC.64 R20, c[0x0][0x390] ;  /* 0x0000e400ff147b82 */ /* 0x000e700000000a00 */
[----:B------:R-:W2:Y:S08]  /*0320*/  LDC.64 R10, c[0x0][0x388] ;  /* 0x0000e200ff0a7b82 */ /* 0x000eb00000000a00 */
[----:B------:R-:W3:Y:S01]  /*0330*/  LDC.64 R12, c[0x0][0x380] ;  /* 0x0000e000ff0c7b82 */ /* 0x000ee20000000a00 */
[----:B-1----:R-:W-:-:S04]  /*0340*/  IMAD.WIDE R24, R2, 0x4, R20 ;  /* 0x0000000402187825 */ /* 0x002fc800078e0214 */
[----:B------:R-:W-:Y:S01]  /*0350*/  IMAD.WIDE R20, R26, 0x4, R20 ;  /* 0x000000041a147825 */ /* 0x000fe200078e0214 */
[----:B0-----:R-:W4:Y:S04]  /*0360*/  LDG.E R16, desc[UR8][R24.64] ;  /* 0x0000000818107981 */ /* 0x001f28000c1e1900 */
[----:B------:R0:W4:Y:S01]  /*0370*/  LDG.E R17, desc[UR8][R20.64] ;  /* 0x0000000814117981 */ /* 0x000122000c1e1900 */
[----:B--2---:R-:W-:-:S06]  /*0380*/  IMAD.WIDE R14, R27, 0x8, R10 ;  /* 0x000000081b0e7825 */ /* 0x004fcc00078e020a */
[----:B------:R-:W2:Y:S01]  /*0390*/  LDG.E.64 R14, desc[UR8][R14.64] ;  /* 0x000000080e0e7981 */ /* 0x000ea2000c1e1b00 */
[----:B------:R-:W-:Y:S02]  /*03a0*/  MOV R23, UR10 ;  /* 0x0000000a00177c02 */ /* 0x000fe40008000f00 */
[----:B------:R-:W-:-:S03]  /*03b0*/  MOV R19, UR10 ;  /* 0x0000000a00137c02 */ /* 0x000fc60008000f00 */
[----:B------:R-:W-:-:S04]  /*03c0*/  IMAD.WIDE R22, R23, 0x4, R24 ;  /* 0x0000000417167825 */ /* 0x000fc800078e0218 */
[----:B------:R-:W-:-:S04]  /*03d0*/  IMAD.WIDE R18, R19, 0x4, R20 ;  /* 0x0000000413127825 */ /* 0x000fc800078e0214 */
[----:B0-----:R-:W-:-:S04]  /*03e0*/  IMAD.WIDE R20, R29, 0x8, R10 ;  /* 0x000000081d147825 */ /* 0x001fc800078e020a */
[----:B----4-:R-:W-:-:S04]  /*03f0*/  IMAD R17, R16, UR7, R17 ;  /* 0x0000000710117c24 */ /* 0x010fc8000f8e0211 */
[----:B---3--:R-:W-:-:S05]  /*0400*/  IMAD.WIDE R16, R17, 0x8, R12 ;  /* 0x0000000811107825 */ /* 0x008fca00078e020c */
[----:B--2---:R0:W-:Y:S04]  /*0410*/  REDG.E.ADD.F64.RN.STRONG.GPU desc[UR8][R16.64], R14 ;  /* 0x0000000e100079a6 */ /* 0x0041e8000c12ff08 */
[----:B------:R-:W2:Y:S04]  /*0420*/  LDG.E R24, desc[UR8][R22.64] ;  /* 0x0000000816187981 */ /* 0x000ea8000c1e1900 */
[----:B------:R-:W2:Y:S04]  /*0430*/  LDG.E R25, desc[UR8][R18.64] ;  /* 0x0000000812197981 */ /* 0x000ea8000c1e1900 */
[----:B0-----:R0:W3:Y:S02]  /*0440*/  LDG.E.64 R14, desc[UR8][R20.64] ;  /* 0x00000008140e7981 */ /* 0x0010e4000c1e1b00 */
[----:B0-----:R-:W-:-:S02]  /*0450*/  MOV R21, UR10 ;  /* 0x0000000a00157c02 */ /* 0x001fc40008000f00 */
[----:B------:R-:W-:Y:S01]  /*0460*/  MOV R20, UR10 ;  /* 0x0000000a00147c02 */ /* 0x000fe20008000f00 */
[----:B--2---:R-:W-:Y:S02]  /*0470*/  IMAD R28, R24, UR7, R25 ;  /* 0x00000007181c7c24 */ /* 0x004fe4000f8e0219 */
[----:B------:R-:W-:-:S04]  /*0480*/  IMAD.WIDE R24, R21, 0x4, R22 ;  /* 0x0000000415187825 */ /* 0x000fc800078e0216 */
[----:B------:R-:W-:-:S04]  /*0490*/  IMAD.WIDE R16, R28, 0x8, R12 ;  /* 0x000000081c107825 */ /* 0x000fc800078e020c */
[----:B------:R-:W-:Y:S01]  /*04a0*/  IMAD.WIDE R20, R20, 0x4, R18 ;  /* 0x0000000414147825 */ /* 0x000fe200078e0212 */
[----:B---3--:R0:W-:Y:S04]  /*04b0*/  REDG.E.ADD.F64.RN.STRONG.GPU desc[UR8][R16.64], R14 ;  /* 0x0000000e100079a6 */ /* 0x0081e8000c12ff08 */
[----:B------:R-:W2:Y:S04]  /*04c0*/  LDG.E R22, desc[UR8][R24.64] ;  /* 0x0000000818167981 */ /* 0x000ea8000c1e1900 */
[----:B------:R-:W2:Y:S01]  /*04d0*/  LDG.E R23, desc[UR8][R20.64] ;  /* 0x0000000814177981 */ /* 0x000ea2000c1e1900 */
[----:B------:R-:W-:-:S05]  /*04e0*/  IMAD.WIDE R18, R4, 0x8, R10 ;  /* 0x0000000804127825 */ /* 0x000fca00078e020a */
[----:B0-----:R0:W3:Y:S02]  /*04f0*/  LDG.E.64 R14, desc[UR8][R18.64] ;  /* 0x00000008120e7981 */ /* 0x0010e4000c1e1b00 */
[----:B0-----:R-:W-:Y:S02]  /*0500*/  MOV R19, UR10 ;  /* 0x0000000a00137c02 */ /* 0x001fe40008000f00 */
        /* <DEDUP_REMOVED lines=42> */
[----:B0-----:R0:W3:Y:S01]  /*07b0*/  LDG.E.64 R16, desc[UR8][R18.64] ;  /* 0x0000000812107981 */ /* 0x0010e2000c1e1b00 */
[----:B------:R-:W-:-:S05]  /*07c0*/  MOV R28, UR10 ;  /* 0x0000000a001c7c02 */ /* 0x000fca0008000f00 */
[----:B------:R-:W-:-:S04]  /*07d0*/  IMAD.WIDE R14, R28, 0x4, R24 ;  /* 0x000000041c0e7825 */ /* 0x000fc800078e0218 */
[----:B------:R-:W-:-:S04]  /*07e0*/  IMAD.WIDE R10, R9, 0x8, R10 ;  /* 0x00000008090a7825 */ /* 0x000fc800078e020a */
[----:B--2---:R-:W-:Y:S01]  /*07f0*/  IMAD R23, R22, UR7, R23 ;  /* 0x0000000716177c24 */ /* 0x004fe2000f8e0217 */
[----:B------:R-:W-:-:S03]  /*0800*/  MOV R22, UR10 ;  /* 0x0000000a00167c02 */ /* 0x000fc60008000f00 */
[----:B0-----:R-:W-:-:S04]  /*0810*/  IMAD.WIDE R18, R23, 0x8, R12 ;  /* 0x0000000817127825 */ /* 0x001fc800078e020c */
[----:B------:R-:W-:Y:S01]  /*0820*/  IMAD.WIDE R22, R22, 0x4, R20 ;  /* 0x0000000416167825 */ /* 0x000fe200078e0214 */
[----:B---3--:R0:W-:Y:S04]  /*0830*/  REDG.E.ADD.F64.RN.STRONG.GPU desc[UR8][R18.64], R16 ;  /* 0x00000010120079a6 */ /* 0x0081e8000c12ff08 */
[----:B------:R1:W2:Y:S04]  /*0840*/  LDG.E R14, desc[UR8][R14.64] ;  /* 0x000000080e0e7981 */ /* 0x0002a8000c1e1900 */
[----:B------:R-:W2:Y:S04]  /*0850*/  LDG.E R23, desc[UR8][R22.64] ;  /* 0x0000000816177981 */ /* 0x000ea8000c1e1900 */
[----:B------:R-:W3:Y:S01]  /*0860*/  LDG.E.64 R10, desc[UR8][R10.64] ;  /* 0x000000080a0a7981 */ /* 0x000ee2000c1e1b00 */
[----:B------:R-:W-:-:S04]  /*0870*/  UIADD3 UR6, UPT, UPT, UR6, 0x8, URZ ;  /* 0x0000000806067890 */ /* 0x000fc8000fffe0ff */
[----:B------:R-:W-:Y:S01]  /*0880*/  UISETP.NE.AND UP0, UPT, UR6, URZ, UPT ;  /* 0x000000ff0600728c */ /* 0x000fe2000bf05270 */
[----:B------:R-:W-:Y:S02]  /*0890*/  MOV R25, UR10 ;  /* 0x0000000a00197c02 */ /* 0x000fe40008000f00 */
[----:B-1----:R-:W-:Y:S02]  /*08a0*/  MOV R15, UR5 ;  /* 0x00000005000f7c02 */ /* 0x002fe40008000f00 */
[----:B0-----:R-:W-:Y:S02]  /*08b0*/  MOV R16, UR5 ;  /* 0x0000000500107c02 */ /* 0x001fe40008000f00 */
[----:B------:R-:W-:Y:S02]  /*08c0*/  MOV R17, UR5 ;  /* 0x0000000500117c02 */ /* 0x000fe40008000f00 */
[----:B------:R-:W-:Y:S02]  /*08d0*/  LEA R2, R25, R2, 0x3 ;  /* 0x0000000219027211 */ /* 0x000fe400078e18ff */
[----:B------:R-:W-:-:S02]  /*08e0*/  LEA R4, R15, R4, 0x3 ;  /* 0x000000040f047211 */ /* 0x000fc400078e18ff */
[----:B------:R-:W-:Y:S02]  /*08f0*/  LEA R5, R16, R5, 0x3 ;  /* 0x0000000510057211 */ /* 0x000fe400078e18ff */
[----:B------:R-:W-:Y:S01]  /*0900*/  LEA R6, R17, R6, 0x3 ;  /* 0x0000000611067211 */ /* 0x000fe200078e18ff */
[----:B--2---:R-:W-:-:S04]  /*0910*/  IMAD R21, R14, UR7, R23 ;  /* 0x000000070e157c24 */ /* 0x004fc8000f8e0217 */
[----:B------:R-:W-:Y:S01]  /*0920*/  IMAD.WIDE R12, R21, 0x8, R12 ;  /* 0x00000008150c7825 */ /* 0x000fe200078e020c */
[----:B------:R-:W-:Y:S02]  /*0930*/  MOV R21, UR10 ;  /* 0x0000000a00157c02 */ /* 0x000fe40008000f00 */
[----:B------:R-:W-:Y:S02]  /*0940*/  MOV R14, UR5 ;  /* 0x00000005000e7c02 */ /* 0x000fe40008000f00 */
[----:B---3--:R0:W-:Y:S01]  /*0950*/  REDG.E.ADD.F64.RN.STRONG.GPU desc[UR8][R12.64], R10 ;  /* 0x0000000a0c0079a6 */ /* 0x0081e2000c12ff08 */
[----:B------:R-:W-:Y:S02]  /*0960*/  LEA R26, R21, R26, 0x3 ;  /* 0x0000001a151a7211 */ /* 0x000fe400078e18ff */
[C---:B------:R-:W-:Y:S02]  /*0970*/  LEA R29, R14.reuse, R29, 0x3 ;  /* 0x0000001d0e1d7211 */ /* 0x040fe400078e18ff */
[----:B------:R-:W-:-:S02]  /*0980*/  LEA R27, R14, R27, 0x3 ;  /* 0x0000001b0e1b7211 */ /* 0x000fc400078e18ff */
[----:B0-----:R-:W-:Y:S02]  /*0990*/  MOV R10, UR5 ;  /* 0x00000005000a7c02 */ /* 0x001fe40008000f00 */
[----:B------:R-:W-:Y:S02]  /*09a0*/  MOV R11, UR5 ;  /* 0x00000005000b7c02 */ /* 0x000fe40008000f00 */
[----:B------:R-:W-:Y:S02]  /*09b0*/  MOV R12, UR5 ;  /* 0x00000005000c7c02 */ /* 0x000fe40008000f00 */
[----:B------:R-:W-:Y:S02]  /*09c0*/  LEA R7, R10, R7, 0x3 ;  /* 0x000000070a077211 */ /* 0x000fe400078e18ff */
[----:B------:R-:W-:Y:S02]  /*09d0*/  LEA R8, R11, R8, 0x3 ;  /* 0x000000080b087211 */ /* 0x000fe400078e18ff */
[----:B------:R-:W-:Y:S01]  /*09e0*/  LEA R9, R12, R9, 0x3 ;  /* 0x000000090c097211 */ /* 0x000fe200078e18ff */
[----:B------:R-:W-:Y:S06]  /*09f0*/  BRA.U UP0, `(.L_x_1) ;  /* 0xfffffff900447547 */ /* 0x000fec000b83ffff */
[----:B------:R-:W-:-:S07]  /*0a00*/  MOV R9, UR4 ;  /* 0x0000000400097c02 */ /* 0x000fce0008000f00 */
.L_x_0:
[----:B------:R-:W-:-:S06]  /*0a10*/  ULOP3.LUT UP0, UR4, UR11, 0x7, URZ, 0xc0, !UPT ;  /* 0x000000070b047892 */ /* 0x000fcc000f80c0ff */
[----:B------:R-:W-:-:S13]  /*0a20*/  PLOP3.LUT P0, PT, PT, PT, UP0, 0x80, 0x8 ;  /* 0x000000000008781c */ /* 0x000fda0003f0f008 */
[----:B0-----:R-:W-:Y:S05]  /*0a30*/  @!P0 EXIT ;  /* 0x000000000000894d */ /* 0x001fea0003800000 */
[----:B------:R-:W-:Y:S01]  /*0a40*/  MOV R2, UR4 ;  /* 0x0000000400027c02 */ /* 0x000fe20008000f00 */
[----:B------:R-:W-:-:S03]  /*0a50*/  ULOP3.LUT UR4, UR11, 0x3, URZ, 0xc0, !UPT ;  /* 0x000000030b047892 */ /* 0x000fc6000f8ec0ff */
[----:B------:R-:W-:-:S13]  /*0a60*/  ISETP.GE.U32.AND P0, PT, R2, 0x4, PT ;  /* 0x000000040200780c */ /* 0x000fda0003f06070 */
[----:B------:R-:W-:Y:S05]  /*0a70*/  @!P0 BRA `(.L_x_2) ;  /* 0x0000000000d88947 */ /* 0x000fea0003800000 */
[----:B------:R-:W0:Y:S01]  /*0a80*/  LDC.64 R14, c[0x0][0x390] ;  /* 0x0000e400ff0e7b82 */ /* 0x000e220000000a00 */
[----:B------:R-:W1:Y:S01]  /*0a90*/  LDCU.64 UR6, c[0x0][0x398] ;  /* 0x00007300ff0677ac */ /* 0x000e620008000a00 */
[C---:B------:R-:W-:Y:S02]  /*0aa0*/  IMAD R13, R9.reuse, UR10, R0 ;  /* 0x0000000a090d7c24 */ /* 0x040fe4000f8e0200 */
[----:B------:R-:W-:-:S04]  /*0ab0*/  IMAD R7, R9, UR10, R3 ;  /* 0x0000000a09077c24 */ /* 0x000fc8000f8e0203 */
[----:B------:R-:W2:Y:S01]  /*0ac0*/  LDC.64 R4, c[0x0][0x388] ;  /* 0x0000e200ff047b82 */ /* 0x000ea20000000a00 */
[----:B-1----:R-:W-:-:S04]  /*0ad0*/  IMAD R8, R9, UR7, R0 ;  /* 0x0000000709087c24 */ /* 0x002fc8000f8e0200 */
[----:B------:R-:W-:Y:S02]  /*0ae0*/  IMAD R17, R8, UR7, R3 ;  /* 0x0000000708117c24 */ /* 0x000fe4000f8e0203 */
[----:B0-----:R-:W-:-:S04]  /*0af0*/  IMAD.WIDE R12, R13, 0x4, R14 ;  /* 0x000000040d0c7825 */ /* 0x001fc800078e020e */
[----:B------:R-:W-:Y:S01]  /*0b00*/  IMAD.WIDE R14, R7, 0x4, R14 ;  /* 0x00000004070e7825 */ /* 0x000fe200078e020e */
[----:B------:R-:W3:Y:S01]  /*0b10*/  LDG.E R2, desc[UR8][R12.64] ;  /* 0x000000080c027981 */ /* 0x000ee2000c1e1900 */
[----:B------:R-:W0:Y:S03]  /*0b20*/  LDC.64 R6, c[0x0][0x380] ;  /* 0x0000e000ff067b82 */ /* 0x000e260000000a00 */
[----:B------:R-:W3:Y:S01]  /*0b30*/  LDG.E R11, desc[UR8][R14.64] ;  /* 0x000000080e0b7981 */ /* 0x000ee2000c1e1900 */
[----:B--2---:R-:W-:-:S06]  /*0b40*/  IMAD.WIDE R16, R17, 0x8, R4 ;  /* 0x0000000811107825 */ /* 0x004fcc00078e0204 */
[----:B------:R-:W2:Y:S01]  /*0b50*/  LDG.E.64 R16, desc[UR8][R16.64] ;  /* 0x0000000810107981 */ /* 0x000ea2000c1e1b00 */
[----:B------:R-:W-:Y:S02]  /*0b60*/  MOV R21, UR10 ;  /* 0x0000000a00157c02 */ /* 0x000fe40008000f00 */
[----:B------:R-:W-:Y:S01]  /*0b70*/  MOV R23, UR10 ;  /* 0x0000000a00177c02 */ /* 0x000fe20008000f00 */
[----:B---3--:R-:W-:Y:S01]  /*0b80*/  IMAD R11, R2, UR6, R11 ;  /* 0x00000006020b7c24 */ /* 0x008fe2000f8e020b */
[----:B------:R-:W-:-:S03]  /*0b90*/  IADD3 R2, PT, PT, R8, UR7, RZ ;  /* 0x0000000708027c10 */ /* 0x000fc6000fffe0ff */
[----:B0-----:R-:W-:-:S04]  /*0ba0*/  IMAD.WIDE R18, R11, 0x8, R6 ;  /* 0x000000080b127825 */ /* 0x001fc800078e0206 */
[----:B------:R-:W-:Y:S01]  /*0bb0*/  IMAD.WIDE R10, R21, 0x4, R12 ;  /* 0x00000004150a7825 */ /* 0x000fe200078e020c */
[----:B--2---:R0:W-:Y:S03]  /*0bc0*/  REDG.E.ADD.F64.RN.STRONG.GPU desc[UR8][R18.64], R16 ;  /* 0x00000010120079a6 */ /* 0x0041e6000c12ff08 */
[----:B------:R-:W-:Y:S01]  /*0bd0*/  IMAD.WIDE R12, R23, 0x4, R14 ;  /* 0x00000004170c7825 */ /* 0x000fe200078e020e */
[----:B------:R1:W2:Y:S03]  /*0be0*/  LDG.E R8, desc[UR8][R10.64] ;  /* 0x000000080a087981 */ /* 0x0002a6000c1e1900 */
[----:B------:R-:W-:Y:S01]  /*0bf0*/  IMAD R15, R2, UR7, R3 ;  /* 0x00000007020f7c24 */ /* 0x000fe2000f8e0203 */
[----:B------:R-:W2:Y:S03]  /*0c00*/  LDG.E R21, desc[UR8][R12.64] ;  /* 0x000000080c157981 */ /* 0x000ea6000c1e1900 */
[----:B------:R-:W-:-:S06]  /*0c10*/  IMAD.WIDE R14, R15, 0x8, R4 ;  /* 0x000000080f0e7825 */ /* 0x000fcc00078e0204 */
[----:B------:R-:W3:Y:S01]  /*0c20*/  LDG.E.64 R14, desc[UR8][R14.64] ;  /* 0x000000080e0e7981 */ /* 0x000ee2000c1e1b00 */
[----:B------:R-:W-:Y:S01]  /*0c30*/  MOV R25, UR10 ;  /* 0x0000000a00197c02 */ /* 0x000fe20008000f00 */
[----:B0-----:R-:W-:Y:S01]  /*0c40*/  IMAD.WIDE R18, R23, 0x4, R10 ;  /* 0x0000000417127825 */ /* 0x001fe200078e020a */
[----:B------:R-:W-:-:S03]  /*0c50*/  IADD3 R2, PT, PT, R2, UR7, RZ ;  /* 0x0000000702027c10 */ /* 0x000fc6000fffe0ff */
[----:B------:R-:W-:-:S04]  /*0c60*/  IMAD.WIDE R16, R25, 0x4, R12 ;  /* 0x0000000419107825 */ /* 0x000fc800078e020c */
[----:B-1----:R-:W-:-:S04]  /*0c70*/  IMAD R11, R2, UR7, R3 ;  /* 0x00000007020b7c24 */ /* 0x002fc8000f8e0203 */
[----:B------:R-:W-:-:S04]  /*0c80*/  IMAD.WIDE R10, R11, 0x8, R4 ;  /* 0x000000080b0a7825 */ /* 0x000fc800078e0204 */
[----:B--2---:R-:W-:-:S04]  /*0c90*/  IMAD R21, R8, UR6, R21 ;  /* 0x0000000608157c24 */ /* 0x004fc8000f8e0215 */
[----:B------:R-:W-:-:S05]  /*0ca0*/  IMAD.WIDE R20, R21, 0x8, R6 ;  /* 0x0000000815147825 */ /* 0x000fca00078e0206 */
[----:B---3--:R0:W-:Y:S04]  /*0cb0*/  REDG.E.ADD.F64.RN.STRONG.GPU desc[UR8][R20.64], R14 ;  /* 0x0000000e140079a6 */ /* 0x0081e8000c12ff08 */
[----:B------:R-:W2:Y:S04]  /*0cc0*/  LDG.E R8, desc[UR8][R18.64] ;  /* 0x0000000812087981 */ /* 0x000ea8000c1e1900 */
[----:B------:R1:W2:Y:S04]  /*0cd0*/  LDG.E R13, desc[UR8][R16.64] ;  /* 0x00000008100d7981 */ /* 0x0002a8000c1e1900 */
[----:B------:R-:W3:Y:S01]  /*0ce0*/  LDG.E.64 R10, desc[UR8][R10.64] ;  /* 0x000000080a0a7981 */ /* 0x000ee2000c1e1b00 */
[----:B------:R-:W-:Y:S01]  /*0cf0*/  IADD3 R2, PT, PT, R2, UR7, RZ ;  /* 0x0000000702027c10 */ /* 0x000fe2000fffe0ff */
[----:B0-----:R-:W-:-:S04]  /*0d00*/  IMAD.WIDE R14, R23, 0x4, R18 ;  /* 0x00000004170e7825 */ /* 0x001fc800078e0212 */
[----:B------:R-:W-:-:S04]  /*0d10*/  IMAD.WIDE R20, R25, 0x4, R16 ;  /* 0x0000000419147825 */ /* 0x000fc800078e0210 */
[----:B-1----:R-:W-:-:S04]  /*0d20*/  IMAD R17, R2, UR7, R3 ;  /* 0x0000000702117c24 */ /* 0x002fc8000f8e0203 */
[----:B------:R-:W-:-:S04]  /*0d30*/  IMAD.WIDE R4, R17, 0x8, R4 ;  /* 0x0000000811047825 */ /* 0x000fc800078e0204 */
[----:B--2---:R-:W-:-:S04]  /*0d40*/  IMAD R13, R8, UR6, R13 ;  /* 0x00000006080d7c24 */ /* 0x004fc8000f8e020d */
[----:B------:R-:W-:-:S05]  /*0d50*/  IMAD.WIDE R12, R13, 0x8, R6 ;  /* 0x000000080d0c7825 */ /* 0x000fca00078e0206 */
[----:B---3--:R0:W-:Y:S04]  /*0d60*/  REDG.E.ADD.F64.RN.STRONG.GPU desc[UR8][R12.64], R10 ;  /* 0x0000000a0c0079a6 */ /* 0x0081e8000c12ff08 */
[----:B------:R-:W2:Y:S04]  /*0d70*/  LDG.E R14, desc[UR8][R14.64] ;  /* 0x000000080e0e7981 */ /* 0x000ea8000c1e1900 */
[----:B------:R-:W2:Y:S04]  /*0d80*/  LDG.E R21, desc[UR8][R20.64] ;  /* 0x0000000814157981 */ /* 0x000ea8000c1e1900 */
[----:B------:R-:W3:Y:S01]  /*0d90*/  LDG.E.64 R4, desc[UR8][R4.64] ;  /* 0x0000000804047981 */ /* 0x000ee2000c1e1b00 */
[----:B--2---:R-:W-:-:S04]  /*0da0*/  IMAD R17, R14, UR6, R21 ;  /* 0x000000060e117c24 */ /* 0x004fc8000f8e0215 */
[----:B------:R-:W-:-:S05]  /*0db0*/  IMAD.WIDE R6, R17, 0x8, R6 ;  /* 0x0000000811067825 */ /* 0x000fca00078e0206 */
[----:B---3--:R0:W-:Y:S01]  /*0dc0*/  REDG.E.ADD.F64.RN.STRONG.GPU desc[UR8][R6.64], R4 ;  /* 0x00000004060079a6 */ /* 0x0081e2000c12ff08 */
[----:B------:R-:W-:-:S07]  /*0dd0*/  IADD3 R9, PT, PT, R9, 0x4, RZ ;  /* 0x0000000409097810 */ /* 0x000fce0007ffe0ff */
.L_x_2:
[----:B------:R-:W-:-:S13]  /*0de0*/  ISETP.NE.AND P0, PT, RZ, UR4, PT ;  /* 0x00000004ff007c0c */ /* 0x000fda000bf05270 */
[----:B------:R-:W-:Y:S05]  /*0df0*/  @!P0 EXIT ;  /* 0x000000000000894d */ /* 0x000fea0003800000 */
[----:B------:R-:W-:-:S04]  /*0e00*/  MOV R2, UR4 ;  /* 0x0000000400027c02 */ /* 0x000fc80008000f00 */
[----:B------:R-:W-:-:S13]  /*0e10*/  ISETP.NE.AND P0, PT, R2, 0x1, PT ;  /* 0x000000010200780c */ /* 0x000fda0003f05270 */
[----:B------:R-:W-:Y:S05]  /*0e20*/  @!P0 BRA `(.L_x_3) ;  /* 0x00000000007c8947 */ /* 0x000fea0003800000 */
[----:B0-----:R-:W0:Y:S01]  /*0e30*/  LDC.64 R12, c[0x0][0x390] ;  /* 0x0000e400ff0c7b82 */ /* 0x001e220000000a00 */
        /* <DEDUP_REMOVED lines=8> */
[----:B------:R0:W3:Y:S01]  /*0ec0*/  LDG.E R2, desc[UR8][R10.64] ;  /* 0x000000080a027981 */ /* 0x0000e2000c1e1900 */
[----:B------:R-:W1:Y:S03]  /*0ed0*/  LDC.64 R6, c[0x0][0x380] ;  /* 0x0000e000ff067b82 */ /* 0x000e660000000a00 */
[----:B------:R4:W3:Y:S01]  /*0ee0*/  LDG.E R17, desc[UR8][R12.64] ;  /* 0x000000080c117981 */ /* 0x0008e2000c1e1900 */
[----:B--2---:R-:W-:-:S06]  /*0ef0*/  IMAD.WIDE R14, R15, 0x8, R4 ;  /* 0x000000080f0e7825 */ /* 0x004fcc00078e0204 */
[----:B------:R-:W2:Y:S01]  /*0f00*/  LDG.E.64 R14, desc[UR8][R14.64] ;  /* 0x000000080e0e7981 */ /* 0x000ea2000c1e1b00 */
[----:B------:R-:W-:Y:S02]  /*0f10*/  MOV R19, UR10 ;  /* 0x0000000a00137c02 */ /* 0x000fe40008000f00 */
[----:B------:R-:W-:Y:S02]  /*0f20*/  MOV R21, UR10 ;  /* 0x0000000a00157c02 */ /* 0x000fe40008000f00 */
[----:B------:R-:W-:Y:S01]  /*0f30*/  IADD3 R8, PT, PT, R8, UR5, RZ ;  /* 0x0000000508087c10 */ /* 0x000fe2000fffe0ff */
[----:B------:R-:W-:-:S04]  /*0f40*/  IMAD.WIDE R18, R19, 0x4, R10 ;  /* 0x0000000413127825 */ /* 0x000fc800078e020a */
[----:B0-----:R-:W-:-:S04]  /*0f50*/  IMAD.WIDE R10, R21, 0x4, R12 ;  /* 0x00000004150a7825 */ /* 0x001fc800078e020c */
[----:B----4-:R-:W-:-:S04]  /*0f60*/  IMAD R13, R8, UR5, R3 ;  /* 0x00000005080d7c24 */ /* 0x010fc8000f8e0203 */
[----:B------:R-:W-:-:S04]  /*0f70*/  IMAD.WIDE R4, R13, 0x8, R4 ;  /* 0x000000080d047825 */ /* 0x000fc800078e0204 */
[----:B---3--:R-:W-:-:S04]  /*0f80*/  IMAD R17, R2, UR4, R17 ;  /* 0x0000000402117c24 */ /* 0x008fc8000f8e0211 */
[----:B-1----:R-:W-:-:S05]  /*0f90*/  IMAD.WIDE R16, R17, 0x8, R6 ;  /* 0x0000000811107825 */ /* 0x002fca00078e0206 */
[----:B--2---:R1:W-:Y:S04]  /*0fa0*/  REDG.E.ADD.F64.RN.STRONG.GPU desc[UR8][R16.64], R14 ;  /* 0x0000000e100079a6 */ /* 0x0043e8000c12ff08 */
[----:B------:R-:W2:Y:S04]  /*0fb0*/  LDG.E R18, desc[UR8][R18.64] ;  /* 0x0000000812127981 */ /* 0x000ea8000c1e1900 */
[----:B------:R-:W2:Y:S04]  /*0fc0*/  LDG.E R11, desc[UR8][R10.64] ;  /* 0x000000080a0b7981 */ /* 0x000ea8000c1e1900 */
[----:B------:R-:W3:Y:S01]  /*0fd0*/  LDG.E.64 R4, desc[UR8][R4.64] ;  /* 0x0000000804047981 */ /* 0x000ee2000c1e1b00 */
[----:B--2---:R-:W-:-:S04]  /*0fe0*/  IMAD R13, R18, UR4, R11 ;  /* 0x00000004120d7c24 */ /* 0x004fc8000f8e020b */
[----:B------:R-:W-:-:S05]  /*0ff0*/  IMAD.WIDE R6, R13, 0x8, R6 ;  /* 0x000000080d067825 */ /* 0x000fca00078e0206 */
[----:B---3--:R1:W-:Y:S01]  /*1000*/  REDG.E.ADD.F64.RN.STRONG.GPU desc[UR8][R6.64], R4 ;  /* 0x00000004060079a6 */ /* 0x0083e2000c12ff08 */
[----:B------:R-:W-:-:S07]  /*1010*/  IADD3 R9, PT, PT, R9, 0x2, RZ ;  /* 0x0000000209097810 */ /* 0x000fce0007ffe0ff */
.L_x_3:
[----:B------:R-:W-:-:S06]  /*1020*/  ULOP3.LUT UR4, UR11, 0x1, URZ, 0xc0, !UPT ;  /* 0x000000010b047892 */ /* 0x000fcc000f8ec0ff */
[----:B------:R-:W-:-:S04]  /*1030*/  MOV R2, UR4 ;  /* 0x0000000400027c02 */ /* 0x000fc80008000f00 */
[----:B------:R-:W-:-:S13]  /*1040*/  ISETP.NE.U32.AND P0, PT, R2, 0x1, PT ;  /* 0x000000010200780c */ /* 0x000fda0003f05070 */
[----:B------:R-:W-:Y:S05]  /*1050*/  @P0 EXIT ;  /* 0x000000000000094d */ /* 0x000fea0003800000 */
[----:B01----:R-:W0:Y:S01]  /*1060*/  LDC.64 R6, c[0x0][0x390] ;  /* 0x0000e400ff067b82 */ /* 0x003e220000000a00 */
[----:B------:R-:W1:Y:S01]  /*1070*/  LDCU.64 UR4, c[0x0][0x398] ;  /* 0x00007300ff0477ac */ /* 0x000e620008000a00 */
[C---:B------:R-:W-:Y:S02]  /*1080*/  IMAD R5, R9.reuse, UR10, R0 ;  /* 0x0000000a09057c24 */ /* 0x040fe4000f8e0200 */
[----:B------:R-:W-:-:S04]  /*1090*/  IMAD R13, R9, UR10, R3 ;  /* 0x0000000a090d7c24 */ /* 0x000fc8000f8e0203 */
[----:B------:R-:W2:Y:S01]  /*10a0*/  LDC.64 R10, c[0x0][0x388] ;  /* 0x0000e200ff0a7b82 */ /* 0x000ea20000000a00 */
[----:B-1----:R-:W-:-:S04]  /*10b0*/  IMAD R0, R9, UR5, R0 ;  /* 0x0000000509007c24 */ /* 0x002fc8000f8e0200 */
[----:B------:R-:W-:Y:S02]  /*10c0*/  IMAD R9, R0, UR5, R3 ;  /* 0x0000000500097c24 */ /* 0x000fe4000f8e0203 */
[--C-:B0-----:R-:W-:Y:S01]  /*10d0*/  IMAD.WIDE R4, R5, 0x4, R6.reuse ;  /* 0x0000000405047825 */ /* 0x101fe200078e0206 */
[----:B------:R-:W0:Y:S03]  /*10e0*/  LDC.64 R2, c[0x0][0x380] ;  /* 0x0000e000ff027b82 */ /* 0x000e260000000a00 */
[----:B------:R-:W-:Y:S02]  /*10f0*/  IMAD.WIDE R6, R13, 0x4, R6 ;  /* 0x000000040d067825 */ /* 0x000fe400078e0206 */
[----:B------:R-:W3:Y:S04]  /*1100*/  LDG.E R4, desc[UR8][R4.64] ;  /* 0x0000000804047981 */ /* 0x000ee8000c1e1900 */
[----:B------:R-:W3:Y:S01]  /*1110*/  LDG.E R7, desc[UR8][R6.64] ;  /* 0x0000000806077981 */ /* 0x000ee2000c1e1900 */
[----:B--2---:R-:W-:-:S06]  /*1120*/  IMAD.WIDE R8, R9, 0x8, R10 ;  /* 0x0000000809087825 */ /* 0x004fcc00078e020a */
[----:B------:R-:W2:Y:S01]  /*1130*/  LDG.E.64 R8, desc[UR8][R8.64] ;  /* 0x0000000808087981 */ /* 0x000ea2000c1e1b00 */
[----:B---3--:R-:W-:-:S04]  /*1140*/  IMAD R11, R4, UR4, R7 ;  /* 0x00000004040b7c24 */ /* 0x008fc8000f8e0207 */
[----:B0-----:R-:W-:-:S05]  /*1150*/  IMAD.WIDE R2, R11, 0x8, R2 ;  /* 0x000000080b027825 */ /* 0x001fca00078e0202 */
[----:B--2---:R-:W-:Y:S01]  /*1160*/  REDG.E.ADD.F64.RN.STRONG.GPU desc[UR8][R2.64], R8 ;  /* 0x00000008020079a6 */ /* 0x004fe2000c12ff08 */
[----:B------:R-:W-:Y:S05]  /*1170*/  EXIT ;  /* 0x000000000000794d */ /* 0x000fea0003800000 */
.L_x_4:
[----:B------:R-:W-:-:S00]  /*1180*/  BRA `(.L_x_4) ;  /* 0xfffffffc00fc7947 */ /* 0x000fc0000383ffff */
[----:B------:R-:W-:-:S00]  /*1190*/  NOP ;  /* 0x0000000000007918 */ /* 0x000fc00000000000 */
        /* <DEDUP_REMOVED lines=14> */
.L_x_10:


//--------------------- .text._Z11_add_sparsePdPKdPKiiiii --------------------------
	.section	.text._Z11_add_sparsePdPKdPKiiiii,"ax",@progbits
	.align	128
        .global         _Z11_add_sparsePdPKdPKiiiii
        .type           _Z11_add_sparsePdPKdPKiiiii,@function
        .size           _Z11_add_sparsePdPKdPKiiiii,(.L_x_11 - _Z11_add_sparsePdPKdPKiiiii)
        .other          _Z11_add_sparsePdPKdPKiiiii,@"STO_CUDA_ENTRY STV_DEFAULT"
_Z11_add_sparsePdPKdPKiiiii:
.text._Z11_add_sparsePdPKdPKiiiii:
[----:B------:R-:W-:Y:S01]  /*0000*/  LDC R1, c[0x0][0x37c] ;  /* 0x0000df00ff017b82 */ /* 0x000fe20000000800 */
[----:B------:R-:W0:Y:S01]  /*0010*/  S2R R12, SR_CTAID.X ;  /* 0x00000000000c7919 */ /* 0x000e220000002500 */
[----:B------:R-:W1:Y:S01]  /*0020*/  LDCU UR4, c[0x0][0x3a0] ;  /* 0x00007400ff0477ac */ /* 0x000e620008000800 */
[----:B------:R-:W0:Y:S01]  /*0030*/  S2R R9, SR_TID.X ;  /* 0x0000000000097919 */ /* 0x000e220000002100 */
[----:B------:R-:W2:Y:S01]  /*0040*/  S2R R6, SR_CTAID.Y ;  /* 0x0000000000067919 */ /* 0x000ea20000002600 */
[----:B------:R-:W2:Y:S01]  /*0050*/  S2R R8, SR_TID.Y ;  /* 0x0000000000087919 */ /* 0x000ea20000002200 */
[----:B0-----:R-:W-:Y:S02]  /*0060*/  IMAD R0, R12, 0x20, R9 ;  /* 0x000000200c007824 */ /* 0x001fe400078e0209 */
[----:B--2---:R-:W-:-:S05]  /*0070*/  IMAD R3, R6, 0x20, R8 ;  /* 0x0000002006037824 */ /* 0x004fca00078e0208 */
[----:B------:R-:W-:-:S04]  /*0080*/  VIMNMX R2, PT, PT, R0, R3, !PT ;  /* 0x0000000300027248 */ /* 0x000fc80007fe0100 */
[----:B-1----:R-:W-:-:S13]  /*0090*/  ISETP.GE.AND P0, PT, R2, UR4, PT ;  /* 0x0000000402007c0c */ /* 0x002fda000bf06270 */
[----:B------:R-:W-:Y:S05]  /*00a0*/  @P0 EXIT ;  /* 0x000000000000094d */ /* 0x000fea0003800000 */
[----:B------:R-:W0:Y:S01]  /*00b0*/  LDC.64 R10, c[0x0][0x390] ;  /* 0x0000e400ff0a7b82 */ /* 0x000e220000000a00 */
[----:B------:R-:W1:Y:S01]  /*00c0*/  LDCU.64 UR14, c[0x0][0x358] ;  /* 0x00006b00ff0e77ac */ /* 0x000e620008000a00 */
[----:B------:R-:W2:Y:S06]  /*00d0*/  LDCU UR5, c[0x0][0x398] ;  /* 0x00007300ff0577ac */ /* 0x000eac0008000800 */
[----:B------:R-:W3:Y:S01]  /*00e0*/  LDC R7, c[0x0][0x3a4] ;  /* 0x0000e900ff077b82 */ /* 0x000ee20000000800 */
[----:B0-----:R-:W-:-:S04]  /*00f0*/  IMAD.WIDE R4, R0, 0x4, R10 ;  /* 0x0000000400047825 */ /* 0x001fc800078e020a */
[----:B------:R-:W-:Y:S01]  /*0100*/  IMAD.WIDE.U32 R10, R3, 0x4, R10 ;  /* 0x00000004030a7825 */ /* 0x000fe200078e000a */
[----:B-1----:R-:W2:Y:S05]  /*0110*/  LDG.E R2, desc[UR14][R4.64] ;  /* 0x0000000e04027981 */ /* 0x002eaa000c1e1900 */
[----:B------:R-:W2:Y:S01]  /*0120*/  LDG.E R11, desc[UR14][R10.64] ;  /* 0x0000000e0a0b7981 */ /* 0x000ea2000c1e1900 */
[----:B---3--:R-:W-:Y:S01]  /*0130*/  ISETP.GE.AND P0, PT, R7, 0x1, PT ;  /* 0x000000010700780c */ /* 0x008fe20003f06270 */
[----:B--2---:R-:W-:-:S12]  /*0140*/  IMAD R2, R2, UR5, R11 ;  /* 0x0000000502027c24 */ /* 0x004fd8000f8e020b */
[----:B------:R-:W-:Y:S05]  /*0150*/  @!P0 EXIT ;  /* 0x000000000000894d */ /* 0x000fea0003800000 */
[----:B------:R-:W-:Y:S01]  /*0160*/  ISETP.GE.U32.AND P0, PT, R7, 0x8, PT ;  /* 0x000000080700780c */ /* 0x000fe20003f06070 */
[----:B------:R-:W-:Y:S01]  /*0170*/  UIMAD UR5, UR5, UR5, URZ ;  /* 0x00000005050572a4 */ /* 0x000fe2000f8e02ff */
[----:B------:R-:W-:Y:S01]  /*0180*/  SHF.R.S32.HI R4, RZ, 0x1f, R2 ;  /* 0x0000001fff047819 */ /* 0x000fe20000011402 */
[----:B------:R-:W-:-:S10]  /*0190*/  UMOV UR4, URZ ;  /* 0x000000ff00047c82 */ /* 0x000fd40008000000 */
[----:B------:R-:W-:Y:S05]  /*01a0*/  @!P0 BRA `(.L_x_5) ;  /* 0x0000000400ec8947 */ /* 0x000fea0003800000 */
[----:B------:R-:W0:Y:S01]  /*01b0*/  LDC R5, c[0x0][0x39c] ;  /* 0x0000e700ff057b82 */ /* 0x000e220000000800 */
[----:B------:R-:W-:Y:S01]  /*01c0*/  LOP3.LUT R24, R7, 0x7ffffff8, RZ, 0xc0, !PT ;  /* 0x7ffffff807187812 */ /* 0x000fe200078ec0ff */
[----:B------:R-:W-:Y:S02]  /*01d0*/  USHF.L.U32 UR7, UR5, 0x1, URZ ;  /* 0x0000000105077899 */ /* 0x000fe400080006ff */
[----:B------:R-:W-:Y:S01]  /*01e0*/  UIMAD UR8, UR5, 0x3, URZ ;  /* 0x00000003050878a4 */ /* 0x000fe2000f8e02ff */
[----:B------:R-:W-:Y:S01]  /*01f0*/  IADD3 R24, PT, PT, -R24, RZ, RZ ;  /* 0x000000ff18187210 */ /* 0x000fe20007ffe1ff */
[----:B------:R-:W-:Y:S02]  /*0200*/  USHF.L.U32 UR9, UR5, 0x2, URZ ;  /* 0x0000000205097899 */ /* 0x000fe400080006ff */
[----:B------:R-:W-:Y:S02]  /*0210*/  UIMAD UR10, UR5, 0x5, URZ ;  /* 0x00000005050a78a4 */ /* 0x000fe4000f8e02ff */
[----:B------:R-:W-:Y:S01]  /*0220*/  UIMAD UR11, UR5, 0x6, URZ ;  /* 0x00000006050b78a4 */ /* 0x000fe2000f8e02ff */
[----:B------:R-:W1:Y:S01]  /*0230*/  LDCU.64 UR16, c[0x0][0x380] ;  /* 0x00007000ff1077ac */ /* 0x000e620008000a00 */
[----:B------:R-:W-:Y:S01]  /*0240*/  UIMAD UR12, UR5, 0x7, URZ ;  /* 0x00000007050c78a4 */ /* 0x000fe2000f8e02ff */
[----:B------:R-:W-:Y:S01]  /*0250*/  UMOV UR4, URZ ;  /* 0x000000ff00047c82 */ /* 0x000fe20008000000 */
[----:B------:R-:W-:Y:S01]  /*0260*/  UMOV UR6, UR5 ;  /* 0x0000000500067c82 */ /* 0x000fe20008000000 */
[----:B0-----:R-:W-:-:S02]  /*0270*/  IMAD.IADD R9, R9, 0x1, R5 ;  /* 0x0000000109097824 */ /* 0x001fc400078e0205 */
[C-C-:B------:R-:W-:Y:S02]  /*0280*/  IMAD R10, R5.reuse, 0x2, R0.reuse ;  /* 0x00000002050a7824 */ /* 0x140fe400078e0200 */
[----:B------:R-:W-:Y:S02]  /*0290*/  IMAD R9, R12, 0x20, R9 ;  /* 0x000000200c097824 */ /* 0x000fe400078e0209 */
[----:B------:R-:W0:Y:S01]  /*02a0*/  LDC.64 R12, c[0x0][0x388] ;  /* 0x0000e200ff0c7b82 */ /* 0x000e220000000a00 */
[C-C-:B------:R-:W-:Y:S02]  /*02b0*/  IMAD R11, R5.reuse, 0x3, R0.reuse ;  /* 0x00000003050b7824 */ /* 0x140fe400078e0200 */
[C-C-:B------:R-:W-:Y:S02]  /*02c0*/  IMAD R14, R5.reuse, 0x4, R0.reuse ;  /* 0x00000004050e7824 */ /* 0x140fe400078e0200 */
[C-C-:B------:R-:W-:Y:S02]  /*02d0*/  IMAD R15, R5.reuse, 0x5, R0.reuse ;  /* 0x00000005050f7824 */ /* 0x140fe400078e0200 */
[----:B------:R-:W-:-:S02]  /*02e0*/  IMAD R16, R5, 0x6, R0 ;  /* 0x0000000605107824 */ /* 0x000fc400078e0200 */
[----:B------:R-:W-:Y:S02]  /*02f0*/  IMAD R18, R5, 0x7, R0 ;  /* 0x0000000705127824 */ /* 0x000fe400078e0200 */
[-CC-:B------:R-:W-:Y:S02]  /*0300*/  IMAD R27, R10, R5.reuse, R8.reuse ;  /* 0x000000050a1b7224 */ /* 0x180fe400078e0208 */
[-CC-:B------:R-:W-:Y:S02]  /*0310*/  IMAD R11, R11, R5.reuse, R8.reuse ;  /* 0x000000050b0b7224 */ /* 0x180fe400078e0208 */
[--C-:B------:R-:W-:Y:S01]  /*0320*/  IMAD R25, R0, R5, R8.reuse ;  /* 0x0000000500197224 */ /* 0x100fe200078e0208 */
[----:B------:R-:W-:Y:S01]  /*0330*/  LEA R27, R6, R27, 0x5 ;  /* 0x0000001b061b7211 */ /* 0x000fe200078e28ff */
[-CC-:B------:R-:W-:Y:S02]  /*0340*/  IMAD R17, R14, R5.reuse, R8.reuse ;  /* 0x000000050e117224 */ /* 0x180fe400078e0208 */
[----:B------:R-:W-:-:S02]  /*0350*/  IMAD R19, R15, R5, R8 ;  /* 0x000000050f137224 */ /* 0x000fc400078e0208 */
[-CC-:B------:R-:W-:Y:S02]  /*0360*/  IMAD R21, R16, R5.reuse, R8.reuse ;  /* 0x0000000510157224 */ /* 0x180fe400078e0208 */
[-CC-:B------:R-:W-:Y:S02]  /*0370*/  IMAD R23, R18, R5.reuse, R8.reuse ;  /* 0x0000000512177224 */ /* 0x180fe400078e0208 */
[----:B------:R-:W-:Y:S02]  /*0380*/  IMAD R15, R9, R5, R8 ;  /* 0x00000005090f7224 */ /* 0x000fe400078e0208 */
[C---:B------:R-:W-:Y:S02]  /*0390*/  IMAD R7, R6.reuse, 0x20, R11 ;  /* 0x0000002006077824 */ /* 0x040fe400078e020b */
[C---:B------:R-:W-:Y:S02]  /*03a0*/  IMAD R25, R6.reuse, 0x20, R25 ;  /* 0x0000002006197824 */ /* 0x040fe400078e0219 */
[----:B------:R-:W-:-:S02]  /*03b0*/  IMAD R8, R6, 0x20, R17 ;  /* 0x0000002006087824 */ /* 0x000fc400078e0211 */
[C---:B------:R-:W-:Y:S02]  /*03c0*/  IMAD R9, R6.reuse, 0x20, R19 ;  /* 0x0000002006097824 */ /* 0x040fe400078e0213 */
[C---:B------:R-:W-:Y:S02]  /*03d0*/  IMAD R10, R6.reuse, 0x20, R21 ;  /* 0x00000020060a7824 */ /* 0x040fe400078e0215 */
[C---:B------:R-:W-:Y:S02]  /*03e0*/  IMAD R11, R6.reuse, 0x20, R23 ;  /* 0x00000020060b7824 */ /* 0x040fe400078e0217 */
[----:B-1----:R-:W-:-:S07]  /*03f0*/  IMAD R6, R6, 0x20, R15 ;  /* 0x0000002006067824 */ /* 0x002fce00078e020f */
.L_x_6:
[----:B01----:R-:W-:-:S06]  /*0400*/  IMAD.WIDE R18, R25, 0x8, R12 ;  /* 0x0000000819127825 */ /* 0x003fcc00078e020c */
[----:B------:R-:W2:Y:S01]  /*0410*/  LDG.E.64 R18, desc[UR14][R18.64] ;  /* 0x0000000e12127981 */ /* 0x000ea2000c1e1b00 */
[----:B------:R-:W-:Y:S01]  /*0420*/  IMAD.U32 R17, RZ, RZ, UR4 ;  /* 0x00000004ff117e24 */ /* 0x000fe2000f8e00ff */
[----:B------:R-:W-:Y:S01]  /*0430*/  IADD3 R15, P0, PT, R2, UR4, RZ ;  /* 0x00000004020f7c10 */ /* 0x000fe2000ff1e0ff */
[----:B------:R-:W-:-:S03]  /*0440*/  IMAD.WIDE R22, R6, 0x8, R12 ;  /* 0x0000000806167825 */ /* 0x000fc600078e020c */
[----:B------:R-:W-:Y:S02]  /*0450*/  LEA.HI.X.SX32 R16, R17, R4, 0x1, P0 ;  /* 0x0000000411107211 */ /* 0x000fe400000f0eff */
[----:B------:R-:W-:-:S04]  /*0460*/  LEA R14, P0, R15, UR16, 0x3 ;  /* 0x000000100f0e7c11 */ /* 0x000fc8000f8018ff */
[----:B------:R-:W-:Y:S01]  /*0470*/  LEA.HI.X R15, R15, UR17, R16, 0x3, P0 ;  /* 0x000000110f0f7c11 */ /* 0x000fe200080f1c10 */
[----:B------:R-:W-:Y:S01]  /*0480*/  IMAD.U32 R21, RZ, RZ, UR6 ;  /* 0x00000006ff157e24 */ /* 0x000fe2000f8e00ff */
[----:B------:R-:W-:-:S03]  /*0490*/  IADD3 R17, P0, PT, R2, UR6, RZ ;  /* 0x0000000602117c10 */ /* 0x000fc6000ff1e0ff */
[----:B--2---:R0:W-:Y:S04]  /*04a0*/  REDG.E.ADD.F64.RN.STRONG.GPU desc[UR14][R14.64], R18 ;  /* 0x000000120e0079a6 */ /* 0x0041e8000c12ff0e */
[----:B------:R-:W2:Y:S01]  /*04b0*/  LDG.E.64 R22, desc[UR14][R22.64] ;  /* 0x0000000e16167981 */ /* 0x000ea2000c1e1b00 */
[----:B------:R-:W-:Y:S02]  /*04c0*/  LEA.HI.X.SX32 R20, R21, R4, 0x1, P0 ;  /* 0x0000000415147211 */ /* 0x000fe400000f0eff */
[----:B------:R-:W-:-:S04]  /*04d0*/  LEA R16, P0, R17, UR16, 0x3 ;  /* 0x0000001011107c11 */ /* 0x000fc8000f8018ff */
[----:B------:R-:W-:Y:S01]  /*04e0*/  LEA.HI.X R17, R17, UR17, R20, 0x3, P0 ;  /* 0x0000001111117c11 */ /* 0x000fe200080f1c14 */
[----:B------:R-:W-:Y:S01]  /*04f0*/  IMAD.WIDE R20, R27, 0x8, R12 ;  /* 0x000000081b147825 */ /* 0x000fe200078e020c */
[----:B------:R-:W-:-:S03]  /*0500*/  IADD3 R26, P0, PT, R2, UR7, RZ ;  /* 0x00000007021a7c10 */ /* 0x000fc6000ff1e0ff */
[----:B0-----:R-:W-:Y:S01]  /*0510*/  IMAD.U32 R15, RZ, RZ, UR7 ;  /* 0x00000007ff0f7e24 */ /* 0x001fe2000f8e00ff */
[----:B--2---:R0:W-:Y:S04]  /*0520*/  REDG.E.ADD.F64.RN.STRONG.GPU desc[UR14][R16.64], R22 ;  /* 0x00000016100079a6 */ /* 0x0041e8000c12ff0e */
[----:B------:R-:W2:Y:S01]  /*0530*/  LDG.E.64 R20, desc[UR14][R20.64] ;  /* 0x0000000e14147981 */ /* 0x000ea2000c1e1b00 */
[----:B------:R-:W-:Y:S01]  /*0540*/  LEA.HI.X.SX32 R15, R15, R4, 0x1, P0 ;  /* 0x000000040f0f7211 */ /* 0x000fe200000f0eff */
[----:B------:R-:W-:Y:S01]  /*0550*/  IMAD.WIDE R18, R7, 0x8, R12 ;  /* 0x0000000807127825 */ /* 0x000fe200078e020c */
[----:B------:R-:W-:-:S04]  /*0560*/  LEA R14, P0, R26, UR16, 0x3 ;  /* 0x000000101a0e7c11 */ /* 0x000fc8000f8018ff */
[----:B------:R-:W-:Y:S02]  /*0570*/  LEA.HI.X R15, R26, UR17, R15, 0x3, P0 ;  /* 0x000000111a0f7c11 */ /* 0x000fe400080f1c0f */
[----:B------:R-:W-:Y:S01]  /*0580*/  IADD3 R26, P0, PT, R2, UR8, RZ ;  /* 0x00000008021a7c10 */ /* 0x000fe2000ff1e0ff */
[----:B0-----:R-:W-:Y:S02]  /*0590*/  IMAD.U32 R17, RZ, RZ, UR8 ;  /* 0x00000008ff117e24 */ /* 0x001fe4000f8e00ff */
        /* <DEDUP_REMOVED lines=10> */
[----:B------:R-:W-:-:S02]  /*0640*/  LEA.HI.X.SX32 R15, R15, R4, 0x1, P0 ;  /* 0x000000040f0f7211 */ /* 0x000fc400000f0eff */
[----:B------:R-:W-:-:S04]  /*0650*/  LEA R20, P0, R26, UR16, 0x3 ;  /* 0x000000101a147c11 */ /* 0x000fc8000f8018ff */
[----:B------:R-:W-:Y:S01]  /*0660*/  LEA.HI.X R21, R26, UR17, R15, 0x3, P0 ;  /* 0x000000111a157c11 */ /* 0x000fe200080f1c0f */
[--C-:B------:R-:W-:Y:S01]  /*0670*/  IMAD.WIDE R14, R9, 0x8, R12.reuse ;  /* 0x00000008090e7825 */ /* 0x100fe200078e020c */
[----:B------:R-:W-:Y:S02]  /*0680*/  IADD3 R26, P0, PT, R2, UR10, RZ ;  /* 0x0000000a021a7c10 */ /* 0x000fe4000ff1e0ff */
[----:B0-----:R-:W-:Y:S01]  /*0690*/  MOV R17, UR10 ;  /* 0x0000000a00117c02 */ /* 0x001fe20008000f00 */
        /* <DEDUP_REMOVED lines=16> */
[----:B------:R-:W-:-:S03]  /*07a0*/  VIADD R24, R24, 0x8 ;  /* 0x0000000818187836 */ /* 0x000fc60000000000 */
[----:B------:R-:W-:Y:S01]  /*07b0*/  LEA.HI.X.SX32 R15, R15, R4, 0x1, P0 ;  /* 0x000000040f0f7211 */ /* 0x000fe200000f0eff */
[----:B--2---:R1:W-:Y:S04]  /*07c0*/  REDG.E.ADD.F64.RN.STRONG.GPU desc[UR14][R20.64], R18 ;  /* 0x00000012140079a6 */ /* 0x0043e8000c12ff0e */
[----:B------:R-:W2:Y:S01]  /*07d0*/  LDG.E.64 R22, desc[UR14][R22.64] ;  /* 0x0000000e16167981 */ /* 0x000ea2000c1e1b00 */
[----:B------:R-:W-:-:S04]  /*07e0*/  LEA R14, P0, R26, UR16, 0x3 ;  /* 0x000000101a0e7c11 */ /* 0x000fc8000f8018ff */
[----:B------:R-:W-:Y:S02]  /*07f0*/  LEA.HI.X R15, R26, UR17, R15, 0x3, P0 ;  /* 0x000000111a0f7c11 */ /* 0x000fe400080f1c0f */
[----:B------:R-:W-:Y:S01]  /*0800*/  ISETP.NE.AND P0, PT, R24, RZ, PT ;  /* 0x000000ff1800720c */ /* 0x000fe20003f05270 */
[----:B------:R-:W-:Y:S01]  /*0810*/  IMAD R16, R5, R5, RZ ;  /* 0x0000000505107224 */ /* 0x000fe200078e02ff */
[----:B------:R-:W-:Y:S02]  /*0820*/  ULEA UR6, UR5, UR6, 0x3 ;  /* 0x0000000605067291 */ /* 0x000fe4000f8e18ff */
[----:B------:R-:W-:Y:S02]  /*0830*/  ULEA UR7, UR5, UR7, 0x3 ;  /* 0x0000000705077291 */ /* 0x000fe4000f8e18ff */
[----:B------:R-:W-:Y:S02]  /*0840*/  ULEA UR8, UR5, UR8, 0x3 ;  /* 0x0000000805087291 */ /* 0x000fe4000f8e18ff */
[----:B------:R-:W-:-:S02]  /*0850*/  ULEA UR9, UR5, UR9, 0x3 ;  /* 0x0000000905097291 */ /* 0x000fc4000f8e18ff */
[----:B------:R-:W-:Y:S02]  /*0860*/  ULEA UR10, UR5, UR10, 0x3 ;  /* 0x0000000a050a7291 */ /* 0x000fe4000f8e18ff */
[----:B------:R-:W-:Y:S02]  /*0870*/  ULEA UR11, UR5, UR11, 0x3 ;  /* 0x0000000b050b7291 */ /* 0x000fe4000f8e18ff */
[----:B------:R-:W-:Y:S02]  /*0880*/  ULEA UR12, UR5, UR12, 0x3 ;  /* 0x0000000c050c7291 */ /* 0x000fe4000f8e18ff */
[----:B------:R-:W-:Y:S01]  /*0890*/  ULEA UR4, UR5, UR4, 0x3 ;  /* 0x0000000405047291 */ /* 0x000fe2000f8e18ff */
[C---:B------:R-:W-:Y:S01]  /*08a0*/  IMAD R6, R16.reuse, 0x8, R6 ;  /* 0x0000000810067824 */ /* 0x040fe200078e0206 */
[C---:B------:R-:W-:Y:S01]  /*08b0*/  LEA R7, R16.reuse, R7, 0x3 ;  /* 0x0000000710077211 */ /* 0x040fe200078e18ff */
[C---:B------:R-:W-:Y:S02]  /*08c0*/  IMAD R27, R16.reuse, 0x8, R27 ;  /* 0x00000008101b7824 */ /* 0x040fe400078e021b */
[----:B------:R-:W-:-:S02]  /*08d0*/  IMAD R8, R16, 0x8, R8 ;  /* 0x0000000810087824 */ /* 0x000fc400078e0208 */
[C---:B------:R-:W-:Y:S02]  /*08e0*/  IMAD R9, R16.reuse, 0x8, R9 ;  /* 0x0000000810097824 */ /* 0x040fe400078e0209 */
[C---:B------:R-:W-:Y:S02]  /*08f0*/  IMAD R10, R16.reuse, 0x8, R10 ;  /* 0x00000008100a7824 */ /* 0x040fe400078e020a */
[C---:B------:R-:W-:Y:S02]  /*0900*/  IMAD R11, R16.reuse, 0x8, R11 ;  /* 0x00000008100b7824 */ /* 0x040fe400078e020b */
[----:B------:R-:W-:Y:S01]  /*0910*/  IMAD R25, R16, 0x8, R25 ;  /* 0x0000000810197824 */ /* 0x000fe200078e0219 */
[----:B--2---:R1:W-:Y:S01]  /*0920*/  REDG.E.ADD.F64.RN.STRONG.GPU desc[UR14][R14.64], R22 ;  /* 0x000000160e0079a6 */ /* 0x0043e2000c12ff0e */
[----:B------:R-:W-:Y:S05]  /*0930*/  @P0 BRA `(.L_x_6) ;  /* 0xfffffff800b00947 */ /* 0x000fea000383ffff */
[----:B------:R-:W0:Y:S02]  /*0940*/  LDCU UR4, c[0x0][0x3a4] ;  /* 0x00007480ff0477ac */ /* 0x000e240008000800 */
[----:B0-----:R-:W-:-:S12]  /*0950*/  ULOP3.LUT UR4, UR4, 0x7ffffff8, URZ, 0xc0, !UPT ;  /* 0x7ffffff804047892 */ /* 0x001fd8000f8ec0ff */
.L_x_5:
[----:B------:R-:W0:Y:S02]  /*0960*/  LDC R5, c[0x0][0x3a4] ;  /* 0x0000e900ff057b82 */ /* 0x000e240000000800 */
[----:B0-----:R-:W-:-:S13]  /*0970*/  LOP3.LUT P0, R6, R5, 0x7, RZ, 0xc0, !PT ;  /* 0x0000000705067812 */ /* 0x001fda000780c0ff */
[----:B------:R-:W-:Y:S05]  /*0980*/  @!P0 EXIT ;  /* 0x000000000000894d */ /* 0x000fea0003800000 */
[----:B------:R-:W-:Y:S02]  /*0990*/  ISETP.GE.U32.AND P1, PT, R6, 0x4, PT ;  /* 0x000000040600780c */ /* 0x000fe40003f26070 */
[----:B------:R-:W-:-:S04]  /*09a0*/  LOP3.LUT R9, R5, 0x3, RZ, 0xc0, !PT ;  /* 0x0000000305097812 */ /* 0x000fc800078ec0ff */
[----:B------:R-:W-:-:S07]  /*09b0*/  ISETP.NE.AND P0, PT, R9, RZ, PT ;  /* 0x000000ff0900720c */ /* 0x000fce0003f05270 */
[----:B------:R-:W-:Y:S06]  /*09c0*/  @!P1 BRA `(.L_x_7) ;  /* 0x0000000000c09947 */ /* 0x000fec0003800000 */
[----:B------:R-:W0:Y:S01]  /*09d0*/  LDC R8, c[0x0][0x39c] ;  /* 0x0000e700ff087b82 */ /* 0x000e220000000800 */
[----:B------:R-:W2:Y:S07]  /*09e0*/  LDCU.64 UR8, c[0x0][0x380] ;  /* 0x00007000ff0877ac */ /* 0x000eae0008000a00 */
[----:B------:R-:W3:Y:S01]  /*09f0*/  LDC.64 R6, c[0x0][0x388] ;  /* 0x0000e200ff067b82 */ /* 0x000ee20000000a00 */
[----:B0-----:R-:W-:-:S04]  /*0a00*/  IMAD R13, R8, UR4, R0 ;  /* 0x00000004080d7c24 */ /* 0x001fc8000f8e0200 */
[----:B------:R-:W-:-:S04]  /*0a10*/  IMAD R11, R13, R8, R3 ;  /* 0x000000080d0b7224 */ /* 0x000fc800078e0203 */
[----:B---3--:R-:W-:-:S06]  /*0a20*/  IMAD.WIDE R10, R11, 0x8, R6 ;  /* 0x000000080b0a7825 */ /* 0x008fcc00078e0206 */
[----:B------:R-:W3:Y:S01]  /*0a30*/  LDG.E.64 R10, desc[UR14][R10.64] ;  /* 0x0000000e0a0a7981 */ /* 0x000ee2000c1e1b00 */
[----:B------:R-:W-:Y:S01]  /*0a40*/  UIMAD UR6, UR5, UR4, URZ ;  /* 0x00000004050672a4 */ /* 0x000fe2000f8e02ff */
[----:B------:R-:W-:-:S05]  /*0a50*/  IMAD.IADD R17, R13, 0x1, R8 ;  /* 0x000000010d117824 */ /* 0x000fca00078e0208 */
[----:B-1----:R-:W-:Y:S02]  /*0a60*/  IADD3 R14, P1, PT, R2, UR6, RZ ;  /* 0x00000006020e7c10 */ /* 0x002fe4000ff3e0ff */
[----:B------:R-:W-:-:S04]  /*0a70*/  MOV R15, UR6 ;  /* 0x00000006000f7c02 */ /* 0x000fc80008000f00 */
[----:B------:R-:W-:Y:S01]  /*0a80*/  LEA.HI.X.SX32 R13, R15, R4, 0x1, P1 ;  /* 0x000000040f0d7211 */ /* 0x000fe200008f0eff */
[----:B------:R-:W-:Y:S01]  /*0a90*/  IMAD R15, R17, R8, R3 ;  /* 0x00000008110f7224 */ /* 0x000fe200078e0203 */
[----:B--2---:R-:W-:-:S04]  /*0aa0*/  LEA R12, P1, R14, UR8, 0x3 ;  /* 0x000000080e0c7c11 */ /* 0x004fc8000f8218ff */
[----:B------:R-:W-:Y:S01]  /*0ab0*/  LEA.HI.X R13, R14, UR9, R13, 0x3, P1 ;  /* 0x000000090e0d7c11 */ /* 0x000fe200088f1c0d */
[----:B------:R-:W-:-:S04]  /*0ac0*/  IMAD.WIDE R14, R15, 0x8, R6 ;  /* 0x000000080f0e7825 */ /* 0x000fc800078e0206 */
[----:B---3--:R0:W-:Y:S04]  /*0ad0*/  REDG.E.ADD.F64.RN.STRONG.GPU desc[UR14][R12.64], R10 ;  /* 0x0000000a0c0079a6 */ /* 0x0081e8000c12ff0e */
[----:B------:R-:W2:Y:S01]  /*0ae0*/  LDG.E.64 R14, desc[UR14][R14.64] ;  /* 0x0000000e0e0e7981 */ /* 0x000ea2000c1e1b00 */
[----:B------:R-:W-:Y:S01]  /*0af0*/  UIADD3 UR6, UPT, UPT, UR5, UR6, URZ ;  /* 0x0000000605067290 */ /* 0x000fe2000fffe0ff */
[----:B------:R-:W-:-:S05]  /*0b00*/  IMAD.IADD R21, R17, 0x1, R8 ;  /* 0x0000000111157824 */ /* 0x000fca00078e0208 */
[----:B------:R-:W-:Y:S01]  /*0b10*/  IMAD.U32 R19, RZ, RZ, UR6 ;  /* 0x00000006ff137e24 */ /* 0x000fe2000f8e00ff */
[----:B------:R-:W-:-:S04]  /*0b20*/  IADD3 R18, P1, PT, R2, UR6, RZ ;  /* 0x0000000602127c10 */ /* 0x000fc8000ff3e0ff */
[----:B------:R-:W-:Y:S01]  /*0b30*/  LEA.HI.X.SX32 R17, R19, R4, 0x1, P1 ;  /* 0x0000000413117211 */ /* 0x000fe200008f0eff */
[----:B------:R-:W-:Y:S01]  /*0b40*/  IMAD R19, R21, R8, R3 ;  /* 0x0000000815137224 */ /* 0x000fe200078e0203 */
[----:B------:R-:W-:-:S04]  /*0b50*/  LEA R16, P1, R18, UR8, 0x3 ;  /* 0x0000000812107c11 */ /* 0x000fc8000f8218ff */
[----:B------:R-:W-:Y:S01]  /*0b60*/  LEA.HI.X R17, R18, UR9, R17, 0x3, P1 ;  /* 0x0000000912117c11 */ /* 0x000fe200088f1c11 */
[----:B------:R-:W-:Y:S01]  /*0b70*/  IMAD.WIDE R18, R19, 0x8, R6 ;  /* 0x0000000813127825 */ /* 0x000fe200078e0206 */
[----:B------:R-:W-:-:S03]  /*0b80*/  UIADD3 UR6, UPT, UPT, UR5, UR6, URZ ;  /* 0x0000000605067290 */ /* 0x000fc6000fffe0ff */
[----:B--2---:R1:W-:Y:S04]  /*0b90*/  REDG.E.ADD.F64.RN.STRONG.GPU desc[UR14][R16.64], R14 ;  /* 0x0000000e100079a6 */ /* 0x0043e8000c12ff0e */
[----:B0-----:R-:W2:Y:S01]  /*0ba0*/  LDG.E.64 R10, desc[UR14][R18.64] ;  /* 0x0000000e120a7981 */ /* 0x001ea2000c1e1b00 */
[----:B------:R-:W-:Y:S01]  /*0bb0*/  IMAD.U32 R23, RZ, RZ, UR6 ;  /* 0x00000006ff177e24 */ /* 0x000fe2000f8e00ff */
[----:B------:R-:W-:Y:S01]  /*0bc0*/  IADD3 R13, P1, PT, R2, UR6, RZ ;  /* 0x00000006020d7c10 */ /* 0x000fe2000ff3e0ff */
[----:B------:R-:W-:-:S03]  /*0bd0*/  IMAD.IADD R21, R21, 0x1, R8 ;  /* 0x0000000115157824 */ /* 0x000fc600078e0208 */
[----:B------:R-:W-:Y:S01]  /*0be0*/  LEA.HI.X.SX32 R20, R23, R4, 0x1, P1 ;  /* 0x0000000417147211 */ /* 0x000fe200008f0eff */
[----:B------:R-:W-:Y:S01]  /*0bf0*/  IMAD R21, R21, R8, R3 ;  /* 0x0000000815157224 */ /* 0x000fe200078e0203 */
[----:B------:R-:W-:-:S03]  /*0c00*/  LEA R12, P1, R13, UR8, 0x3 ;  /* 0x000000080d0c7c11 */ /* 0x000fc6000f8218ff */
[----:B------:R-:W-:Y:S01]  /*0c10*/  IMAD.WIDE R6, R21, 0x8, R6 ;  /* 0x0000000815067825 */ /* 0x000fe200078e0206 */
[----:B------:R-:W-:Y:S01]  /*0c20*/  LEA.HI.X R13, R13, UR9, R20, 0x3, P1 ;  /* 0x000000090d0d7c11 */ /* 0x000fe200088f1c14 */
[----:B------:R-:W-:-:S04]  /*0c30*/  UIADD3 UR6, UPT, UPT, UR5, UR6, URZ ;  /* 0x0000000605067290 */ /* 0x000fc8000fffe0ff */
[----:B--2---:R0:W-:Y:S04]  /*0c40*/  REDG.E.ADD.F64.RN.STRONG.GPU desc[UR14][R12.64], R10 ;  /* 0x0000000a0c0079a6 */ /* 0x0041e8000c12ff0e */
[----:B------:R-:W2:Y:S01]  /*0c50*/  LDG.E.64 R6, desc[UR14][R6.64] ;  /* 0x0000000e06067981 */ /* 0x000ea2000c1e1b00 */
[----:B------:R-:W-:Y:S02]  /*0c60*/  IADD3 R8, P1, PT, R2, UR6, RZ ;  /* 0x0000000602087c10 */ /* 0x000fe4000ff3e0ff */
[----:B-1----:R-:W-:-:S04]  /*0c70*/  MOV R15, UR6 ;  /* 0x00000006000f7c02 */ /* 0x002fc80008000f00 */
[----:B------:R-:W-:Y:S02]  /*0c80*/  LEA.HI.X.SX32 R15, R15, R4, 0x1, P1 ;  /* 0x000000040f0f7211 */ /* 0x000fe400008f0eff */
[----:B------:R-:W-:-:S04]  /*0c90*/  LEA R14, P1, R8, UR8, 0x3 ;  /* 0x00000008080e7c11 */ /* 0x000fc8000f8218ff */
[----:B------:R-:W-:-:S05]  /*0ca0*/  LEA.HI.X R15, R8, UR9, R15, 0x3, P1 ;  /* 0x00000009080f7c11 */ /* 0x000fca00088f1c0f */
[----:B--2---:R0:W-:Y:S01]  /*0cb0*/  REDG.E.ADD.F64.RN.STRONG.GPU desc[UR14][R14.64], R6 ;  /* 0x000000060e0079a6 */ /* 0x0041e2000c12ff0e */
[----:B------:R-:W-:-:S12]  /*0cc0*/  UIADD3 UR4, UPT, UPT, UR4, 0x4, URZ ;  /* 0x0000000404047890 */ /* 0x000fd8000fffe0ff */
.L_x_7:
[----:B------:R-:W-:Y:S05]  /*0cd0*/  @!P0 EXIT ;  /* 0x000000000000894d */ /* 0x000fea0003800000 */
[----:B------:R-:W-:Y:S02]  /*0ce0*/  ISETP.NE.AND P1, PT, R9, 0x1, PT ;  /* 0x000000010900780c */ /* 0x000fe40003f25270 */
[----:B------:R-:W-:-:S04]  /*0cf0*/  LOP3.LUT R5, R5, 0x1, RZ, 0xc0, !PT ;  /* 0x0000000105057812 */ /* 0x000fc800078ec0ff */
[----:B------:R-:W-:-:S07]  /*0d00*/  ISETP.NE.U32.AND P0, PT, R5, 0x1, PT ;  /* 0x000000010500780c */ /* 0x000fce0003f05070 */
[----:B------:R-:W-:Y:S06]  /*0d10*/  @!P1 BRA `(.L_x_8) ;  /* 0x0000000000689947 */ /* 0x000fec0003800000 */
[----:B01----:R-:W0:Y:S01]  /*0d20*/  LDC R14, c[0x0][0x39c] ;  /* 0x0000e700ff0e7b82 */ /* 0x003e220000000800 */
[----:B------:R-:W1:Y:S07]  /*0d30*/  LDCU.64 UR8, c[0x0][0x380] ;  /* 0x00007000ff0877ac */ /* 0x000e6e0008000a00 */
[----:B------:R-:W2:Y:S01]  /*0d40*/  LDC.64 R6, c[0x0][0x388] ;  /* 0x0000e200ff067b82 */ /* 0x000ea20000000a00 */
[----:B0-----:R-:W-:-:S04]  /*0d50*/  IMAD R11, R14, UR4, R0 ;  /* 0x000000040e0b7c24 */ /* 0x001fc8000f8e0200 */
[----:B------:R-:W-:-:S04]  /*0d60*/  IMAD R9, R11, R14, R3 ;  /* 0x0000000e0b097224 */ /* 0x000fc800078e0203 */
[----:B--2---:R-:W-:-:S06]  /*0d70*/  IMAD.WIDE R8, R9, 0x8, R6 ;  /* 0x0000000809087825 */ /* 0x004fcc00078e0206 */
[----:B------:R-:W2:Y:S01]  /*0d80*/  LDG.E.64 R8, desc[UR14][R8.64] ;  /* 0x0000000e08087981 */ /* 0x000ea2000c1e1b00 */
[----:B------:R-:W-:Y:S01]  /*0d90*/  UIMAD UR6, UR5, UR4, URZ ;  /* 0x00000004050672a4 */ /* 0x000fe2000f8e02ff */
[----:B------:R-:W-:-:S05]  /*0da0*/  IMAD.IADD R11, R11, 0x1, R14 ;  /* 0x000000010b0b7824 */ /* 0x000fca00078e020e */
[----:B------:R-:W-:Y:S01]  /*0db0*/  IMAD.U32 R13, RZ, RZ, UR6 ;  /* 0x00000006ff0d7e24 */ /* 0x000fe2000f8e00ff */
[----:B------:R-:W-:-:S04]  /*0dc0*/  IADD3 R5, P1, PT, R2, UR6, RZ ;  /* 0x0000000602057c10 */ /* 0x000fc8000ff3e0ff */
[----:B------:R-:W-:Y:S01]  /*0dd0*/  LEA.HI.X.SX32 R12, R13, R4, 0x1, P1 ;  /* 0x000000040d0c7211 */ /* 0x000fe200008f0eff */
[----:B------:R-:W-:Y:S01]  /*0de0*/  IMAD R13, R11, R14, R3 ;  /* 0x0000000e0b0d7224 */ /* 0x000fe200078e0203 */
[----:B-1----:R-:W-:-:S03]  /*0df0*/  LEA R10, P1, R5, UR8, 0x3 ;  /* 0x00000008050a7c11 */ /* 0x002fc6000f8218ff */
[----:B------:R-:W-:Y:S01]  /*0e00*/  IMAD.WIDE R6, R13, 0x8, R6 ;  /* 0x000000080d067825 */ /* 0x000fe200078e0206 */
[----:B------:R-:W-:Y:S01]  /*0e10*/  LEA.HI.X R11, R5, UR9, R12, 0x3, P1 ;  /* 0x00000009050b7c11 */ /* 0x000fe200088f1c0c */
[----:B------:R-:W-:-:S04]  /*0e20*/  UIADD3 UR6, UPT, UPT, UR5, UR6, URZ ;  /* 0x0000000605067290 */ /* 0x000fc8000fffe0ff */
[----:B--2---:R2:W-:Y:S04]  /*0e30*/  REDG.E.ADD.F64.RN.STRONG.GPU desc[UR14][R10.64], R8 ;  /* 0x000000080a0079a6 */ /* 0x0045e8000c12ff0e */
[----:B------:R-:W3:Y:S01]  /*0e40*/  LDG.E.64 R6, desc[UR14][R6.64] ;  /* 0x0000000e06067981 */ /* 0x000ee2000c1e1b00 */
[----:B------:R-:W-:Y:S01]  /*0e50*/  IMAD.U32 R13, RZ, RZ, UR6 ;  /* 0x00000006ff0d7e24 */ /* 0x000fe2000f8e00ff */
[----:B------:R-:W-:-:S04]  /*0e60*/  IADD3 R5, P1, PT, R2, UR6, RZ ;  /* 0x0000000602057c10 */ /* 0x000fc8000ff3e0ff */
[----:B------:R-:W-:Y:S02]  /*0e70*/  LEA.HI.X.SX32 R14, R13, R4, 0x1, P1 ;  /* 0x000000040d0e7211 */ /* 0x000fe400008f0eff */
[----:B------:R-:W-:-:S04]  /*0e80*/  LEA R12, P1, R5, UR8, 0x3 ;  /* 0x00000008050c7c11 */ /* 0x000fc8000f8218ff */
[----:B------:R-:W-:-:S05]  /*0e90*/  LEA.HI.X R13, R5, UR9, R14, 0x3, P1 ;  /* 0x00000009050d7c11 */ /* 0x000fca00088f1c0e */
[----:B---3--:R2:W-:Y:S01]  /*0ea0*/  REDG.E.ADD.F64.RN.STRONG.GPU desc[UR14][R12.64], R6 ;  /* 0x000000060c0079a6 */ /* 0x0085e2000c12ff0e */
[----:B------:R-:W-:-:S12]  /*0eb0*/  UIADD3 UR4, UPT, UPT, UR4, 0x2, URZ ;  /* 0x0000000204047890 */ /* 0x000fd8000fffe0ff */
.L_x_8:
[----:B------:R-:W-:Y:S05]  /*0ec0*/  @P0 EXIT ;  /* 0x000000000000094d */ /* 0x000fea0003800000 */
[----:B------:R-:W3:Y:S01]  /*0ed0*/  LDC R5, c[0x0][0x39c] ;  /* 0x0000e700ff057b82 */ /* 0x000ee20000000800 */
[----:B------:R-:W4:Y:S07]  /*0ee0*/  LDCU.64 UR6, c[0x0][0x380] ;  /* 0x00007000ff0677ac */ /* 0x000f2e0008000a00 */
[----:B0-2---:R-:W0:Y:S01]  /*0ef0*/  LDC.64 R6, c[0x0][0x388] ;  /* 0x0000e200ff067b82 */ /* 0x005e220000000a00 */
[----:B---3--:R-:W-:-:S04]  /*0f00*/  IMAD R0, R5, UR4, R0 ;  /* 0x0000000405007c24 */ /* 0x008fc8000f8e0200 */
[----:B------:R-:W-:-:S04]  /*0f10*/  IMAD R3, R0, R5, R3 ;  /* 0x0000000500037224 */ /* 0x000fc800078e0203 */
[----:B0-----:R-:W-:-:S06]  /*0f20*/  IMAD.WIDE R6, R3, 0x8, R6 ;  /* 0x0000000803067825 */ /* 0x001fcc00078e0206 */
[----:B------:R-:W2:Y:S01]  /*0f30*/  LDG.E.64 R6, desc[UR14][R6.64] ;  /* 0x0000000e06067981 */ /* 0x000ea2000c1e1b00 */
[----:B------:R-:W-:-:S06]  /*0f40*/  UIMAD UR4, UR5, UR4, URZ ;  /* 0x00000004050472a4 */ /* 0x000fcc000f8e02ff */
[----:B------:R-:W-:Y:S01]  /*0f50*/  IMAD.U32 R3, RZ, RZ, UR4 ;  /* 0x00000004ff037e24 */ /* 0x000fe2000f8e00ff */
[----:B------:R-:W-:-:S04]  /*0f60*/  IADD3 R0, P0, PT, R2, UR4, RZ ;  /* 0x0000000402007c10 */ /* 0x000fc8000ff1e0ff */
[----:B------:R-:W-:Y:S02]  /*0f70*/  LEA.HI.X.SX32 R3, R3, R4, 0x1, P0 ;  /* 0x0000000403037211 */ /* 0x000fe400000f0eff */
[----:B----4-:R-:W-:-:S04]  /*0f80*/  LEA R2, P0, R0, UR6, 0x3 ;  /* 0x0000000600027c11 */ /* 0x010fc8000f8018ff */
[----:B------:R-:W-:-:S05]  /*0f90*/  LEA.HI.X R3, R0, UR7, R3, 0x3, P0 ;  /* 0x0000000700037c11 */ /* 0x000fca00080f1c03 */
[----:B--2---:R-:W-:Y:S01]  /*0fa0*/  REDG.E.ADD.F64.RN.STRONG.GPU desc[UR14][R2.64], R6 ;  /* 0x00000006020079a6 */ /* 0x004fe2000c12ff0e */
[----:B------:R-:W-:Y:S05]  /*0fb0*/  EXIT ;  /* 0x000000000000794d */ /* 0x000fea0003800000 */
.L_x_9:
        /* <DEDUP_REMOVED lines=12> */
.L_x_11:


//--------------------- .nv.shared.reserved.0     --------------------------
	.section	.nv.shared.reserved.0,"aw",@nobits
	.weak		__nv_reservedSMEM_offset_0_alias
	.size		__nv_reservedSMEM_offset_0_alias, 0, 64
	.other		__nv_reservedSMEM_offset_0_alias,@"STO_CUDA_RESERVED_SHARED STV_DEFAULT"
__nv_reservedSMEM_offset_0_alias:
	.zero		0
	.zero		64


//--------------------- .nv.constant0._Z14_reduce_sparsePdPKdPKiiiii --------------------------
	.section	.nv.constant0._Z14_reduce_sparsePdPKdPKiiiii,"a",@progbits
	.sectionflags	@""
	.align	4
.nv.constant0._Z14_reduce_sparsePdPKdPKiiiii:
	.zero		936


//--------------------- .nv.constant0._Z11_add_sparsePdPKdPKiiiii --------------------------
	.section	.nv.constant0._Z11_add_sparsePdPKdPKiiiii,"a",@progbits
	.sectionflags	@""
	.align	4
.nv.constant0._Z11_add_sparsePdPKdPKiiiii:
	.zero		936


//--------------------- SYMBOLS --------------------------

	.type		.nv.reservedSmem.offset0,@object
	.size		.nv.reservedSmem.offset0,0x4
